	.target	sm_90a

	.elftype	@"ET_EXEC"


//--------------------- .note.nv.tkinfo           --------------------------
	.section	.note.nv.tkinfo,"",@"SHT_NOTE"
	.sectionflags	@"SHF_NOTE_NV_TKINFO"
	.tkinfo
        /*0018*/ 	.word	0x00000002
        /*0030*/ 	.string	""
        /*0030*/ 	.string	"ptxas"
        /*0030*/ 	.string	"Cuda compilation tools, release 13.0, V13.0.88"
        /*0030*/ 	.string	"Build cuda_13.0.r13.0/compiler.36424714_0"
        /*0030*/ 	.string	"-arch sm_90a -m 64 "



//--------------------- .note.nv.cuinfo           --------------------------
	.section	.note.nv.cuinfo,"",@"SHT_NOTE"
	.sectionflags	@"SHF_NOTE_NV_CUINFO"
        /*0018*/ 	.short	0x0002
        /*001a*/ 	.short	0x005a
        /*001c*/ 	.short	0x0082
	.zero		2


//--------------------- .nv.info                  --------------------------
	.section	.nv.info,"",@"SHT_CUDA_INFO"
	.align	4


	//----- nvinfo : EIATTR_REGCOUNT
	.align		4
        /*0000*/ 	.byte	0x04, 0x2f
        /*0002*/ 	.short	(.L_12 - .L_11)
	.align		4
.L_11:
        /*0004*/ 	.word	index@(_ZN7cutlass13device_kernelINS_4conv6kernel13ConvUniversalINS1_16ConvProblemShapeILNS1_8OperatorE0ELi3EEENS1_10collective14CollectiveConvINS1_46MainloopSm90TmaGmmaWarpSpecializedImplicitGemmILS5_0ELi28ELi3EN4cute5tupleIJNSA_1CILi2EEENSC_ILi1EEESE_EEENS1_36KernelImplicitTmaWarpSpecializedSm90ELi1EEENSB_IJNSC_ILi64EEESI_NSB_IJSI_EEEEEENS_12float_e4m3_tESL_NSA_8TiledMMAINSA_8MMA_AtomIJNSA_4SM904GMMA30MMA_64x64x32_F32E4M3E4M3_SS_TNILNSP_7ScaleInE1ELSR_1EEEEEENSA_6LayoutINSB_IJSE_SE_SE_EEENSB_IJNSC_ILi0EEESW_SW_EEEEENSB_IJNSA_10UnderscoreESZ_SZ_EEEEENS7_6detail26Sm90ImplicitGemmTileTraitsINSA_20SM90_TMA_LOAD_IM2COLENSA_14ComposedLayoutINSA_7SwizzleILi2ELi4ELi3EEENSA_18smem_ptr_flag_bitsILi8EEENSU_INSB_IJNSB_IJNSC_ILi8EEES1A_EEENSB_IJSI_SE_EEENSB_IJSE_NSC_ILi28EEEEEEEEENSB_IJNSB_IJSI_NSC_ILi512EEEEEENSB_IJSE_SW_EEENSB_IJSW_NSC_ILi4096EEEEEEEEEEEEEvEENS13_INSA_23SM90_TMA_LOAD_MULTICASTES1N_vEEEENS_8epilogue10collective6detail29Sm90TmaWarpSpecializedAdapterINS1T_15DefaultEpilogueISL_NSB_IJNSB_IJllllEEESE_SW_EEES1Y_NS1S_6thread17LinearCombinationISL_Li1EffLNS1Z_9ScaleType4KindE0ELNS_15FloatRoundStyleE2ESL_EENS_4gemm15EpilogueDefaultEEEEEvvEEEEvNT_6ParamsE)
        /*0008*/ 	.word	0x0000003a


	//----- nvinfo : EIATTR_FRAME_SIZE
	.align		4
.L_12:
        /*000c*/ 	.byte	0x04, 0x11
        /*000e*/ 	.short	(.L_14 - .L_13)
	.align		4
.L_13:
        /*0010*/ 	.word	index@(_ZN7cutlass13device_kernelINS_4conv6kernel13ConvUniversalINS1_16ConvProblemShapeILNS1_8OperatorE0ELi3EEENS1_10collective14CollectiveConvINS1_46MainloopSm90TmaGmmaWarpSpecializedImplicitGemmILS5_0ELi28ELi3EN4cute5tupleIJNSA_1CILi2EEENSC_ILi1EEESE_EEENS1_36KernelImplicitTmaWarpSpecializedSm90ELi1EEENSB_IJNSC_ILi64EEESI_NSB_IJSI_EEEEEENS_12float_e4m3_tESL_NSA_8TiledMMAINSA_8MMA_AtomIJNSA_4SM904GMMA30MMA_64x64x32_F32E4M3E4M3_SS_TNILNSP_7ScaleInE1ELSR_1EEEEEENSA_6LayoutINSB_IJSE_SE_SE_EEENSB_IJNSC_ILi0EEESW_SW_EEEEENSB_IJNSA_10UnderscoreESZ_SZ_EEEEENS7_6detail26Sm90ImplicitGemmTileTraitsINSA_20SM90_TMA_LOAD_IM2COLENSA_14ComposedLayoutINSA_7SwizzleILi2ELi4ELi3EEENSA_18smem_ptr_flag_bitsILi8EEENSU_INSB_IJNSB_IJNSC_ILi8EEES1A_EEENSB_IJSI_SE_EEENSB_IJSE_NSC_ILi28EEEEEEEEENSB_IJNSB_IJSI_NSC_ILi512EEEEEENSB_IJSE_SW_EEENSB_IJSW_NSC_ILi4096EEEEEEEEEEEEEvEENS13_INSA_23SM90_TMA_LOAD_MULTICASTES1N_vEEEENS_8epilogue10collective6detail29Sm90TmaWarpSpecializedAdapterINS1T_15DefaultEpilogueISL_NSB_IJNSB_IJllllEEESE_SW_EEES1Y_NS1S_6thread17LinearCombinationISL_Li1EffLNS1Z_9ScaleType4KindE0ELNS_15FloatRoundStyleE2ESL_EENS_4gemm15EpilogueDefaultEEEEEvvEEEEvNT_6ParamsE)
        /*0014*/ 	.word	0x00000000


	//----- nvinfo : EIATTR_MIN_STACK_SIZE
	.align		4
.L_14:
        /*0018*/ 	.byte	0x04, 0x12
        /*001a*/ 	.short	(.L_16 - .L_15)
	.align		4
.L_15:
        /*001c*/ 	.word	index@(_ZN7cutlass13device_kernelINS_4conv6kernel13ConvUniversalINS1_16ConvProblemShapeILNS1_8OperatorE0ELi3EEENS1_10collective14CollectiveConvINS1_46MainloopSm90TmaGmmaWarpSpecializedImplicitGemmILS5_0ELi28ELi3EN4cute5tupleIJNSA_1CILi2EEENSC_ILi1EEESE_EEENS1_36KernelImplicitTmaWarpSpecializedSm90ELi1EEENSB_IJNSC_ILi64EEESI_NSB_IJSI_EEEEEENS_12float_e4m3_tESL_NSA_8TiledMMAINSA_8MMA_AtomIJNSA_4SM904GMMA30MMA_64x64x32_F32E4M3E4M3_SS_TNILNSP_7ScaleInE1ELSR_1EEEEEENSA_6LayoutINSB_IJSE_SE_SE_EEENSB_IJNSC_ILi0EEESW_SW_EEEEENSB_IJNSA_10UnderscoreESZ_SZ_EEEEENS7_6detail26Sm90ImplicitGemmTileTraitsINSA_20SM90_TMA_LOAD_IM2COLENSA_14ComposedLayoutINSA_7SwizzleILi2ELi4ELi3EEENSA_18smem_ptr_flag_bitsILi8EEENSU_INSB_IJNSB_IJNSC_ILi8EEES1A_EEENSB_IJSI_SE_EEENSB_IJSE_NSC_ILi28EEEEEEEEENSB_IJNSB_IJSI_NSC_ILi512EEEEEENSB_IJSE_SW_EEENSB_IJSW_NSC_ILi4096EEEEEEEEEEEEEvEENS13_INSA_23SM90_TMA_LOAD_MULTICASTES1N_vEEEENS_8epilogue10collective6detail29Sm90TmaWarpSpecializedAdapterINS1T_15DefaultEpilogueISL_NSB_IJNSB_IJllllEEESE_SW_EEES1Y_NS1S_6thread17LinearCombinationISL_Li1EffLNS1Z_9ScaleType4KindE0ELNS_15FloatRoundStyleE2ESL_EENS_4gemm15EpilogueDefaultEEEEEvvEEEEvNT_6ParamsE)
        /*0020*/ 	.word	0x00000000
.L_16:


//--------------------- .nv.compat                --------------------------
	.section	.nv.compat,"",@"SHT_CUDA_COMPAT_INFO"
	.align	4
        /*0000*/ 	.byte	0x02, 0x09, 0x01, 0x00, 0x02, 0x02, 0x04, 0x00, 0x02, 0x05, 0x05, 0x00, 0x03, 0x07, 0x01, 0x01
        /*0010*/ 	.byte	0x02, 0x03, 0x01, 0x00, 0x02, 0x06, 0x01, 0x00, 0x04, 0x0b, 0x08, 0x00, 0x00, 0x00, 0x00, 0x00
        /*0020*/ 	.byte	0x00, 0x00, 0x00, 0x00


//--------------------- .nv.info._ZN7cutlass13device_kernelINS_4conv6kernel13ConvUniversalINS1_16ConvProblemShapeILNS1_8OperatorE0ELi3EEENS1_10collective14CollectiveConvINS1_46MainloopSm90TmaGmmaWarpSpecializedImplicitGemmILS5_0ELi28ELi3EN4cute5tupleIJNSA_1CILi2EEENSC_ILi1EEESE_EEENS1_36KernelImplicitTmaWarpSpecializedSm90ELi1EEENSB_IJNSC_ILi64EEESI_NSB_IJSI_EEEEEENS_12float_e4m3_tESL_NSA_8TiledMMAINSA_8MMA_AtomIJNSA_4SM904GMMA30MMA_64x64x32_F32E4M3E4M3_SS_TNILNSP_7ScaleInE1ELSR_1EEEEEENSA_6LayoutINSB_IJSE_SE_SE_EEENSB_IJNSC_ILi0EEESW_SW_EEEEENSB_IJNSA_10UnderscoreESZ_SZ_EEEEENS7_6detail26Sm90ImplicitGemmTileTraitsINSA_20SM90_TMA_LOAD_IM2COLENSA_14ComposedLayoutINSA_7SwizzleILi2ELi4ELi3EEENSA_18smem_ptr_flag_bitsILi8EEENSU_INSB_IJNSB_IJNSC_ILi8EEES1A_EEENSB_IJSI_SE_EEENSB_IJSE_NSC_ILi28EEEEEEEEENSB_IJNSB_IJSI_NSC_ILi512EEEEEENSB_IJSE_SW_EEENSB_IJSW_NSC_ILi4096EEEEEEEEEEEEEvEENS13_INSA_23SM90_TMA_LOAD_MULTICASTES1N_vEEEENS_8epilogue10collective6detail29Sm90TmaWarpSpecializedAdapterINS1T_15DefaultEpilogueISL_NSB_IJNSB_IJllllEEESE_SW_EEES1Y_NS1S_6thread17LinearCombinationISL_Li1EffLNS1Z_9ScaleType4KindE0ELNS_15FloatRoundStyleE2ESL_EENS_4gemm15EpilogueDefaultEEEEEvvEEEEvNT_6ParamsE --------------------------
	.section	.nv.info._ZN7cutlass13device_kernelINS_4conv6kernel13ConvUniversalINS1_16ConvProblemShapeILNS1_8OperatorE0ELi3EEENS1_10collective14CollectiveConvINS1_46MainloopSm90TmaGmmaWarpSpecializedImplicitGemmILS5_0ELi28ELi3EN4cute5tupleIJNSA_1CILi2EEENSC_ILi1EEESE_EEENS1_36KernelImplicitTmaWarpSpecializedSm90ELi1EEENSB_IJNSC_ILi64EEESI_NSB_IJSI_EEEEEENS_12float_e4m3_tESL_NSA_8TiledMMAINSA_8MMA_AtomIJNSA_4SM904GMMA30MMA_64x64x32_F32E4M3E4M3_SS_TNILNSP_7ScaleInE1ELSR_1EEEEEENSA_6LayoutINSB_IJSE_SE_SE_EEENSB_IJNSC_ILi0EEESW_SW_EEEEENSB_IJNSA_10UnderscoreESZ_SZ_EEEEENS7_6detail26Sm90ImplicitGemmTileTraitsINSA_20SM90_TMA_LOAD_IM2COLENSA_14ComposedLayoutINSA_7SwizzleILi2ELi4ELi3EEENSA_18smem_ptr_flag_bitsILi8EEENSU_INSB_IJNSB_IJNSC_ILi8EEES1A_EEENSB_IJSI_SE_EEENSB_IJSE_NSC_ILi28EEEEEEEEENSB_IJNSB_IJSI_NSC_ILi512EEEEEENSB_IJSE_SW_EEENSB_IJSW_NSC_ILi4096EEEEEEEEEEEEEvEENS13_INSA_23SM90_TMA_LOAD_MULTICASTES1N_vEEEENS_8epilogue10collective6detail29Sm90TmaWarpSpecializedAdapterINS1T_15DefaultEpilogueISL_NSB_IJNSB_IJllllEEESE_SW_EEES1Y_NS1S_6thread17LinearCombinationISL_Li1EffLNS1Z_9ScaleType4KindE0ELNS_15FloatRoundStyleE2ESL_EENS_4gemm15EpilogueDefaultEEEEEvvEEEEvNT_6ParamsE,"",@"SHT_CUDA_INFO"
	.sectionflags	@""
	.align	4


	//----- nvinfo : EIATTR_CUDA_API_VERSION
	.align		4
        /*0000*/ 	.byte	0x04, 0x37
        /*0002*/ 	.short	(.L_18 - .L_17)
.L_17:
        /*0004*/ 	.word	0x00000082


	//----- nvinfo : EIATTR_KPARAM_INFO
	.align		4
.L_18:
        /*0008*/ 	.byte	0x04, 0x17
        /*000a*/ 	.short	(.L_20 - .L_19)
.L_19:
        /*000c*/ 	.word	0x00000000
        /*0010*/ 	.short	0x0000
        /*0012*/ 	.short	0x0070
        /*0014*/ 	.byte	0x00, 0xf0, 0x01, 0x10


	//----- nvinfo : EIATTR_SPARSE_MMA_MASK
	.align		4
.L_20:
        /*0018*/ 	.byte	0x03, 0x50
        /*001a*/ 	.short	0x0000


	//----- nvinfo : EIATTR_MAXREG_COUNT
	.align		4
        /*001c*/ 	.byte	0x03, 0x1b
        /*001e*/ 	.short	0x00ff


	//----- nvinfo : EIATTR_NUM_BARRIERS
	.align		4
        /*0020*/ 	.byte	0x02, 0x4c
        /*0022*/ 	.byte	0x01
	.zero		1


	//----- nvinfo : EIATTR_MERCURY_ISA_VERSION
	.align		4
        /*0024*/ 	.byte	0x03, 0x5f
        /*0026*/ 	.short	0x0101


	//----- nvinfo : EIATTR_COOP_GROUP_MASK_REGIDS
	.align		4
        /*0028*/ 	.byte	0x04, 0x29
        /*002a*/ 	.short	(.L_22 - .L_21)


	//   ....[0]....
.L_21:
        /*002c*/ 	.word	0xffffffff


	//   ....[1]....
        /*0030*/ 	.word	0xffffffff


	//   ....[2]....
        /*0034*/ 	.word	0xffffffff


	//   ....[3]....
        /*0038*/ 	.word	0xffffffff


	//----- nvinfo : EIATTR_COOP_GROUP_INSTR_OFFSETS
	.align		4
.L_22:
        /*003c*/ 	.byte	0x04, 0x28
        /*003e*/ 	.short	(.L_24 - .L_23)


	//   ....[0]....
.L_23:
        /*0040*/ 	.word	0x00000070


	//   ....[1]....
        /*0044*/ 	.word	0x00000080


	//   ....[2]....
        /*0048*/ 	.word	0x00000140


	//   ....[3]....
        /*004c*/ 	.word	0x000009d0


	//----- nvinfo : EIATTR_MBARRIER_INSTR_OFFSETS
	.align		4
.L_24:
        /*0050*/ 	.byte	0x04, 0x39
        /*0052*/ 	.short	(.L_26 - .L_25)


	//   ....[0]....
.L_25:
        /*0054*/ 	.word	0x00000310
        /*0058*/ 	.word	0x000000ff
        /*005c*/ 	.word	0x00038000
        /*0060*/ 	.short	0x0100
        /*0062*/ 	.byte	0x08
	.zero		1


	//   ....[1]....
        /*0064*/ 	.word	0x00000320
        /*0068*/ 	.word	0x000000ff
        /*006c*/ 	.word	0x000380e0
        /*0070*/ 	.short	0x0100
        /*0072*/ 	.byte	0x08
	.zero		1


	//   ....[2]....
        /*0074*/ 	.word	0x00000330
        /*0078*/ 	.word	0x000000ff
        /*007c*/ 	.word	0x00038008
        /*0080*/ 	.short	0x0100
        /*0082*/ 	.byte	0x08
	.zero		1


	//   ....[3]....
        /*0084*/ 	.word	0x00000340
        /*0088*/ 	.word	0x000000ff
        /*008c*/ 	.word	0x000380e8
        /*0090*/ 	.short	0x0100
        /*0092*/ 	.byte	0x08
	.zero		1


	//   ....[4]....
        /*0094*/ 	.word	0x00000350
        /*0098*/ 	.word	0x000000ff
        /*009c*/ 	.word	0x00038010
        /*00a0*/ 	.short	0x0100
        /*00a2*/ 	.byte	0x08
	.zero		1


	//   ....[5]....
        /*00a4*/ 	.word	0x00000360
        /*00a8*/ 	.word	0x000000ff
        /*00ac*/ 	.word	0x000380f0
        /*00b0*/ 	.short	0x0100
        /*00b2*/ 	.byte	0x08
	.zero		1


	//   ....[6]....
        /*00b4*/ 	.word	0x00000370
        /*00b8*/ 	.word	0x000000ff
        /*00bc*/ 	.word	0x00038018
        /*00c0*/ 	.short	0x0100
        /*00c2*/ 	.byte	0x08
	.zero		1


	//   ....[7]....
        /*00c4*/ 	.word	0x00000380
        /*00c8*/ 	.word	0x000000ff
        /*00cc*/ 	.word	0x000380f8
        /*00d0*/ 	.short	0x0100
        /*00d2*/ 	.byte	0x08
	.zero		1


	//   ....[8]....
        /*00d4*/ 	.word	0x00000390
        /*00d8*/ 	.word	0x000000ff
        /*00dc*/ 	.word	0x00038020
        /*00e0*/ 	.short	0x0100
        /*00e2*/ 	.byte	0x08
	.zero		1


	//   ....[9]....
        /*00e4*/ 	.word	0x000003a0
        /*00e8*/ 	.word	0x000000ff
        /*00ec*/ 	.word	0x00038100
        /*00f0*/ 	.short	0x0100
        /*00f2*/ 	.byte	0x08
	.zero		1


	//   ....[10]....
        /*00f4*/ 	.word	0x000003b0
        /*00f8*/ 	.word	0x000000ff
        /*00fc*/ 	.word	0x00038028
        /*0100*/ 	.short	0x0100
        /*0102*/ 	.byte	0x08
	.zero		1


	//   ....[11]....
        /*0104*/ 	.word	0x000003c0
        /*0108*/ 	.word	0x000000ff
        /*010c*/ 	.word	0x00038108
        /*0110*/ 	.short	0x0100
        /*0112*/ 	.byte	0x08
	.zero		1


	//   ....[12]....
        /*0114*/ 	.word	0x000003d0
        /*0118*/ 	.word	0x000000ff
        /*011c*/ 	.word	0x00038030
        /*0120*/ 	.short	0x0100
        /*0122*/ 	.byte	0x08
	.zero		1


	//   ....[13]....
        /*0124*/ 	.word	0x000003e0
        /*0128*/ 	.word	0x000000ff
        /*012c*/ 	.word	0x00038110
        /*0130*/ 	.short	0x0100
        /*0132*/ 	.byte	0x08
	.zero		1


	//   ....[14]....
        /*0134*/ 	.word	0x000003f0
        /*0138*/ 	.word	0x000000ff
        /*013c*/ 	.word	0x00038038
        /*0140*/ 	.short	0x0100
        /*0142*/ 	.byte	0x08
	.zero		1


	//   ....[15]....
        /*0144*/ 	.word	0x00000400
        /*0148*/ 	.word	0x000000ff
        /*014c*/ 	.word	0x00038118
        /*0150*/ 	.short	0x0100
        /*0152*/ 	.byte	0x08
	.zero		1


	//   ....[16]....
        /*0154*/ 	.word	0x00000410
        /*0158*/ 	.word	0x000000ff
        /*015c*/ 	.word	0x00038040
        /*0160*/ 	.short	0x0100
        /*0162*/ 	.byte	0x08
	.zero		1


	//   ....[17]....
        /*0164*/ 	.word	0x00000420
        /*0168*/ 	.word	0x000000ff
        /*016c*/ 	.word	0x00038120
        /*0170*/ 	.short	0x0100
        /*0172*/ 	.byte	0x08
	.zero		1


	//   ....[18]....
        /*0174*/ 	.word	0x00000430
        /*0178*/ 	.word	0x000000ff
        /*017c*/ 	.word	0x00038048
        /*0180*/ 	.short	0x0100
        /*0182*/ 	.byte	0x08
	.zero		1


	//   ....[19]....
        /*0184*/ 	.word	0x00000440
        /*0188*/ 	.word	0x000000ff
        /*018c*/ 	.word	0x00038128
        /*0190*/ 	.short	0x0100
        /*0192*/ 	.byte	0x08
	.zero		1


	//   ....[20]....
        /*0194*/ 	.word	0x00000450
        /*0198*/ 	.word	0x000000ff
        /*019c*/ 	.word	0x00038050
        /*01a0*/ 	.short	0x0100
        /*01a2*/ 	.byte	0x08
	.zero		1


	//   ....[21]....
        /*01a4*/ 	.word	0x00000460
        /*01a8*/ 	.word	0x000000ff
        /*01ac*/ 	.word	0x00038130
        /*01b0*/ 	.short	0x0100
        /*01b2*/ 	.byte	0x08
	.zero		1


	//   ....[22]....
        /*01b4*/ 	.word	0x00000470
        /*01b8*/ 	.word	0x000000ff
        /*01bc*/ 	.word	0x00038058
        /*01c0*/ 	.short	0x0100
        /*01c2*/ 	.byte	0x08
	.zero		1


	//   ....[23]....
        /*01c4*/ 	.word	0x00000480
        /*01c8*/ 	.word	0x000000ff
        /*01cc*/ 	.word	0x00038138
        /*01d0*/ 	.short	0x0100
        /*01d2*/ 	.byte	0x08
	.zero		1


	//   ....[24]....
        /*01d4*/ 	.word	0x00000490
        /*01d8*/ 	.word	0x000000ff
        /*01dc*/ 	.word	0x00038060
        /*01e0*/ 	.short	0x0100
        /*01e2*/ 	.byte	0x08
	.zero		1


	//   ....[25]....
        /*01e4*/ 	.word	0x000004a0
        /*01e8*/ 	.word	0x000000ff
        /*01ec*/ 	.word	0x00038140
        /*01f0*/ 	.short	0x0100
        /*01f2*/ 	.byte	0x08
	.zero		1


	//   ....[26]....
        /*01f4*/ 	.word	0x000004b0
        /*01f8*/ 	.word	0x000000ff
        /*01fc*/ 	.word	0x00038068
        /*0200*/ 	.short	0x0100
        /*0202*/ 	.byte	0x08
	.zero		1


	//   ....[27]....
        /*0204*/ 	.word	0x000004c0
        /*0208*/ 	.word	0x000000ff
        /*020c*/ 	.word	0x00038148
        /*0210*/ 	.short	0x0100
        /*0212*/ 	.byte	0x08
	.zero		1


	//   ....[28]....
        /*0214*/ 	.word	0x000004d0
        /*0218*/ 	.word	0x000000ff
        /*021c*/ 	.word	0x00038070
        /*0220*/ 	.short	0x0100
        /*0222*/ 	.byte	0x08
	.zero		1


	//   ....[29]....
        /*0224*/ 	.word	0x000004e0
        /*0228*/ 	.word	0x000000ff
        /*022c*/ 	.word	0x00038150
        /*0230*/ 	.short	0x0100
        /*0232*/ 	.byte	0x08
	.zero		1


	//   ....[30]....
        /*0234*/ 	.word	0x000004f0
        /*0238*/ 	.word	0x000000ff
        /*023c*/ 	.word	0x00038078
        /*0240*/ 	.short	0x0100
        /*0242*/ 	.byte	0x08
	.zero		1


	//   ....[31]....
        /*0244*/ 	.word	0x00000500
        /*0248*/ 	.word	0x000000ff
        /*024c*/ 	.word	0x00038158
        /*0250*/ 	.short	0x0100
        /*0252*/ 	.byte	0x08
	.zero		1


	//   ....[32]....
        /*0254*/ 	.word	0x00000510
        /*0258*/ 	.word	0x000000ff
        /*025c*/ 	.word	0x00038080
        /*0260*/ 	.short	0x0100
        /*0262*/ 	.byte	0x08
	.zero		1


	//   ....[33]....
        /*0264*/ 	.word	0x00000520
        /*0268*/ 	.word	0x000000ff
        /*026c*/ 	.word	0x00038160
        /*0270*/ 	.short	0x0100
        /*0272*/ 	.byte	0x08
	.zero		1


	//   ....[34]....
        /*0274*/ 	.word	0x00000530
        /*0278*/ 	.word	0x000000ff
        /*027c*/ 	.word	0x00038088
        /*0280*/ 	.short	0x0100
        /*0282*/ 	.byte	0x08
	.zero		1


	//   ....[35]....
        /*0284*/ 	.word	0x00000540
        /*0288*/ 	.word	0x000000ff
        /*028c*/ 	.word	0x00038168
        /*0290*/ 	.short	0x0100
        /*0292*/ 	.byte	0x08
	.zero		1


	//   ....[36]....
        /*0294*/ 	.word	0x00000550
        /*0298*/ 	.word	0x000000ff
        /*029c*/ 	.word	0x00038090
        /*02a0*/ 	.short	0x0100
        /*02a2*/ 	.byte	0x08
	.zero		1


	//   ....[37]....
        /*02a4*/ 	.word	0x00000560
        /*02a8*/ 	.word	0x000000ff
        /*02ac*/ 	.word	0x00038170
        /*02b0*/ 	.short	0x0100
        /*02b2*/ 	.byte	0x08
	.zero		1


	//   ....[38]....
        /*02b4*/ 	.word	0x00000570
        /*02b8*/ 	.word	0x000000ff
        /*02bc*/ 	.word	0x00038098
        /*02c0*/ 	.short	0x0100
        /*02c2*/ 	.byte	0x08
	.zero		1


	//   ....[39]....
        /*02c4*/ 	.word	0x00000580
        /*02c8*/ 	.word	0x000000ff
        /*02cc*/ 	.word	0x00038178
        /*02d0*/ 	.short	0x0100
        /*02d2*/ 	.byte	0x08
	.zero		1


	//   ....[40]....
        /*02d4*/ 	.word	0x00000590
        /*02d8*/ 	.word	0x000000ff
        /*02dc*/ 	.word	0x000380a0
        /*02e0*/ 	.short	0x0100
        /*02e2*/ 	.byte	0x08
	.zero		1


	//   ....[41]....
        /*02e4*/ 	.word	0x000005a0
        /*02e8*/ 	.word	0x000000ff
        /*02ec*/ 	.word	0x00038180
        /*02f0*/ 	.short	0x0100
        /*02f2*/ 	.byte	0x08
	.zero		1


	//   ....[42]....
        /*02f4*/ 	.word	0x000005b0
        /*02f8*/ 	.word	0x000000ff
        /*02fc*/ 	.word	0x000380a8
        /*0300*/ 	.short	0x0100
        /*0302*/ 	.byte	0x08
	.zero		1


	//   ....[43]....
        /*0304*/ 	.word	0x000005c0
        /*0308*/ 	.word	0x000000ff
        /*030c*/ 	.word	0x00038188
        /*0310*/ 	.short	0x0100
        /*0312*/ 	.byte	0x08
	.zero		1


	//   ....[44]....
        /*0314*/ 	.word	0x000005d0
        /*0318*/ 	.word	0x000000ff
        /*031c*/ 	.word	0x000380b0
        /*0320*/ 	.short	0x0100
        /*0322*/ 	.byte	0x08
	.zero		1


	//   ....[45]....
        /*0324*/ 	.word	0x000005e0
        /*0328*/ 	.word	0x000000ff
        /*032c*/ 	.word	0x00038190
        /*0330*/ 	.short	0x0100
        /*0332*/ 	.byte	0x08
	.zero		1


	//   ....[46]....
        /*0334*/ 	.word	0x000005f0
        /*0338*/ 	.word	0x000000ff
        /*033c*/ 	.word	0x000380b8
        /*0340*/ 	.short	0x0100
        /*0342*/ 	.byte	0x08
	.zero		1


	//   ....[47]....
        /*0344*/ 	.word	0x00000600
        /*0348*/ 	.word	0x000000ff
        /*034c*/ 	.word	0x00038198
        /*0350*/ 	.short	0x0100
        /*0352*/ 	.byte	0x08
	.zero		1


	//   ....[48]....
        /*0354*/ 	.word	0x00000610
        /*0358*/ 	.word	0x000000ff
        /*035c*/ 	.word	0x000380c0
        /*0360*/ 	.short	0x0100
        /*0362*/ 	.byte	0x08
	.zero		1


	//   ....[49]....
        /*0364*/ 	.word	0x00000620
        /*0368*/ 	.word	0x000000ff
        /*036c*/ 	.word	0x000381a0
        /*0370*/ 	.short	0x0100
        /*0372*/ 	.byte	0x08
	.zero		1


	//   ....[50]....
        /*0374*/ 	.word	0x00000630
        /*0378*/ 	.word	0x000000ff
        /*037c*/ 	.word	0x000380c8
        /*0380*/ 	.short	0x0100
        /*0382*/ 	.byte	0x08
	.zero		1


	//   ....[51]....
        /*0384*/ 	.word	0x00000640
        /*0388*/ 	.word	0x000000ff
        /*038c*/ 	.word	0x000381a8
        /*0390*/ 	.short	0x0100
        /*0392*/ 	.byte	0x08
	.zero		1


	//   ....[52]....
        /*0394*/ 	.word	0x00000650
        /*0398*/ 	.word	0x000000ff
        /*039c*/ 	.word	0x000380d0
        /*03a0*/ 	.short	0x0100
        /*03a2*/ 	.byte	0x08
	.zero		1


	//   ....[53]....
        /*03a4*/ 	.word	0x00000660
        /*03a8*/ 	.word	0x000000ff
        /*03ac*/ 	.word	0x000381b0
        /*03b0*/ 	.short	0x0100
        /*03b2*/ 	.byte	0x08
	.zero		1


	//   ....[54]....
        /*03b4*/ 	.word	0x00000670
        /*03b8*/ 	.word	0x000000ff
        /*03bc*/ 	.word	0x000380d8
        /*03c0*/ 	.short	0x0100
        /*03c2*/ 	.byte	0x08
	.zero		1


	//   ....[55]....
        /*03c4*/ 	.word	0x00000680
        /*03c8*/ 	.word	0x000000ff
        /*03cc*/ 	.word	0x000381b8
        /*03d0*/ 	.short	0x0100
        /*03d2*/ 	.byte	0x08
	.zero		1


	//   ....[56]....
        /*03d4*/ 	.word	0x00000f40
        /*03d8*/ 	.word	0x00000007
        /*03dc*/ 	.word	0x00038000
        /*03e0*/ 	.short	0x010a
        /*03e2*/ 	.byte	0x3f
	.zero		1


	//   ....[57]....
        /*03e4*/ 	.word	0x00001240
        /*03e8*/ 	.word	0x0000000a
        /*03ec*/ 	.word	0x00038000
        /*03f0*/ 	.short	0x010a
        /*03f2*/ 	.byte	0x3f
	.zero		1


	//   ....[58]....
        /*03f4*/ 	.word	0x000013a0
        /*03f8*/ 	.word	0x00000009
        /*03fc*/ 	.word	0x00000000
        /*0400*/ 	.short	0x0101
        /*0402*/ 	.byte	0x3f
	.zero		1


	//   ....[59]....
        /*0404*/ 	.word	0x000015e0
        /*0408*/ 	.word	0x00000003
        /*040c*/ 	.word	0x00000000
        /*0410*/ 	.short	0x0101
        /*0412*/ 	.byte	0x3f
	.zero		1


	//   ....[60]....
        /*0414*/ 	.word	0x00003fa0
        /*0418*/ 	.word	0x00000013
        /*041c*/ 	.word	0x000380e0
        /*0420*/ 	.short	0x010a
        /*0422*/ 	.byte	0x3f
	.zero		1


	//   ....[61]....
        /*0424*/ 	.word	0x000047b0
        /*0428*/ 	.word	0x00000002
        /*042c*/ 	.word	0x00000000
        /*0430*/ 	.short	0x010a
        /*0432*/ 	.byte	0x3f
	.zero		1


	//   ....[62]....
        /*0434*/ 	.word	0x00004860
        /*0438*/ 	.word	0x00000002
        /*043c*/ 	.word	0x00000000
        /*0440*/ 	.short	0x010a
        /*0442*/ 	.byte	0x3f
	.zero		1


	//   ....[63]....
        /*0444*/ 	.word	0x00004910
        /*0448*/ 	.word	0x00000002
        /*044c*/ 	.word	0x00000000
        /*0450*/ 	.short	0x010a
        /*0452*/ 	.byte	0x3f
	.zero		1


	//   ....[64]....
        /*0454*/ 	.word	0x000049c0
        /*0458*/ 	.word	0x00000002
        /*045c*/ 	.word	0x00000000
        /*0460*/ 	.short	0x010a
        /*0462*/ 	.byte	0x3f
	.zero		1


	//   ....[65]....
        /*0464*/ 	.word	0x00004a70
        /*0468*/ 	.word	0x00000002
        /*046c*/ 	.word	0x00000000
        /*0470*/ 	.short	0x010a
        /*0472*/ 	.byte	0x3f
	.zero		1


	//   ....[66]....
        /*0474*/ 	.word	0x00004b20
        /*0478*/ 	.word	0x00000002
        /*047c*/ 	.word	0x00000000
        /*0480*/ 	.short	0x010a
        /*0482*/ 	.byte	0x3f
	.zero		1


	//   ....[67]....
        /*0484*/ 	.word	0x00004bd0
        /*0488*/ 	.word	0x00000002
        /*048c*/ 	.word	0x00000000
        /*0490*/ 	.short	0x010a
        /*0492*/ 	.byte	0x3f
	.zero		1


	//   ....[68]....
        /*0494*/ 	.word	0x00004c80
        /*0498*/ 	.word	0x00000002
        /*049c*/ 	.word	0x00000000
        /*04a0*/ 	.short	0x010a
        /*04a2*/ 	.byte	0x3f
	.zero		1


	//   ....[69]....
        /*04a4*/ 	.word	0x00004d30
        /*04a8*/ 	.word	0x00000002
        /*04ac*/ 	.word	0x00000000
        /*04b0*/ 	.short	0x010a
        /*04b2*/ 	.byte	0x3f
	.zero		1


	//   ....[70]....
        /*04b4*/ 	.word	0x00004de0
        /*04b8*/ 	.word	0x00000002
        /*04bc*/ 	.word	0x00000000
        /*04c0*/ 	.short	0x010a
        /*04c2*/ 	.byte	0x3f
	.zero		1


	//   ....[71]....
        /*04c4*/ 	.word	0x00004e90
        /*04c8*/ 	.word	0x00000002
        /*04cc*/ 	.word	0x00000000
        /*04d0*/ 	.short	0x010a
        /*04d2*/ 	.byte	0x3f
	.zero		1


	//   ....[72]....
        /*04d4*/ 	.word	0x00004f40
        /*04d8*/ 	.word	0x00000002
        /*04dc*/ 	.word	0x00000000
        /*04e0*/ 	.short	0x010a
        /*04e2*/ 	.byte	0x3f
	.zero		1


	//   ....[73]....
        /*04e4*/ 	.word	0x00004ff0
        /*04e8*/ 	.word	0x00000002
        /*04ec*/ 	.word	0x00000000
        /*04f0*/ 	.short	0x010a
        /*04f2*/ 	.byte	0x3f
	.zero		1


	//   ....[74]....
        /*04f4*/ 	.word	0x000050a0
        /*04f8*/ 	.word	0x00000002
        /*04fc*/ 	.word	0x00000000
        /*0500*/ 	.short	0x010a
        /*0502*/ 	.byte	0x3f
	.zero		1


	//   ....[75]....
        /*0504*/ 	.word	0x00005150
        /*0508*/ 	.word	0x00000002
        /*050c*/ 	.word	0x00000000
        /*0510*/ 	.short	0x010a
        /*0512*/ 	.byte	0x3f
	.zero		1


	//   ....[76]....
        /*0514*/ 	.word	0x00005200
        /*0518*/ 	.word	0x00000002
        /*051c*/ 	.word	0x00000000
        /*0520*/ 	.short	0x010a
        /*0522*/ 	.byte	0x3f
	.zero		1


	//   ....[77]....
        /*0524*/ 	.word	0x000052b0
        /*0528*/ 	.word	0x00000002
        /*052c*/ 	.word	0x00000000
        /*0530*/ 	.short	0x010a
        /*0532*/ 	.byte	0x3f
	.zero		1


	//   ....[78]....
        /*0534*/ 	.word	0x00005360
        /*0538*/ 	.word	0x00000002
        /*053c*/ 	.word	0x00000000
        /*0540*/ 	.short	0x010a
        /*0542*/ 	.byte	0x3f
	.zero		1


	//   ....[79]....
        /*0544*/ 	.word	0x00005410
        /*0548*/ 	.word	0x00000002
        /*054c*/ 	.word	0x00000000
        /*0550*/ 	.short	0x010a
        /*0552*/ 	.byte	0x3f
	.zero		1


	//   ....[80]....
        /*0554*/ 	.word	0x000054c0
        /*0558*/ 	.word	0x00000002
        /*055c*/ 	.word	0x00000000
        /*0560*/ 	.short	0x010a
        /*0562*/ 	.byte	0x3f
	.zero		1


	//   ....[81]....
        /*0564*/ 	.word	0x00005570
        /*0568*/ 	.word	0x00000002
        /*056c*/ 	.word	0x00000000
        /*0570*/ 	.short	0x010a
        /*0572*/ 	.byte	0x3f
	.zero		1


	//   ....[82]....
        /*0574*/ 	.word	0x00005620
        /*0578*/ 	.word	0x00000002
        /*057c*/ 	.word	0x00000000
        /*0580*/ 	.short	0x010a
        /*0582*/ 	.byte	0x3f
	.zero		1


	//   ....[83]....
        /*0584*/ 	.word	0x000056d0
        /*0588*/ 	.word	0x00000002
        /*058c*/ 	.word	0x00000000
        /*0590*/ 	.short	0x010a
        /*0592*/ 	.byte	0x3f
	.zero		1


	//   ....[84]....
        /*0594*/ 	.word	0x00005780
        /*0598*/ 	.word	0x00000002
        /*059c*/ 	.word	0x00000000
        /*05a0*/ 	.short	0x010a
        /*05a2*/ 	.byte	0x3f
	.zero		1


	//   ....[85]....
        /*05a4*/ 	.word	0x00005830
        /*05a8*/ 	.word	0x00000002
        /*05ac*/ 	.word	0x00000000
        /*05b0*/ 	.short	0x010a
        /*05b2*/ 	.byte	0x3f
	.zero		1


	//   ....[86]....
        /*05b4*/ 	.word	0x000058e0
        /*05b8*/ 	.word	0x00000002
        /*05bc*/ 	.word	0x00000000
        /*05c0*/ 	.short	0x010a
        /*05c2*/ 	.byte	0x3f
	.zero		1


	//   ....[87]....
        /*05c4*/ 	.word	0x00005990
        /*05c8*/ 	.word	0x00000002
        /*05cc*/ 	.word	0x00000000
        /*05d0*/ 	.short	0x010a
        /*05d2*/ 	.byte	0x3f
	.zero		1


	//   ....[88]....
        /*05d4*/ 	.word	0x00005a40
        /*05d8*/ 	.word	0x00000003
        /*05dc*/ 	.word	0x00000000
        /*05e0*/ 	.short	0x010a
        /*05e2*/ 	.byte	0x3f
	.zero		1


	//----- nvinfo : EIATTR_NUM_MBARRIERS
	.align		4
.L_26:
        /*05e4*/ 	.byte	0x03, 0x38
        /*05e6*/ 	.short	0x0038


	//----- nvinfo : EIATTR_EXIT_INSTR_OFFSETS
	.align		4
        /*05e8*/ 	.byte	0x04, 0x1c
        /*05ea*/ 	.short	(.L_28 - .L_27)


	//   ....[0]....
.L_27:
        /*05ec*/ 	.word	0x00000d70


	//   ....[1]....
        /*05f0*/ 	.word	0x00001730


	//   ....[2]....
        /*05f4*/ 	.word	0x00003470


	//   ....[3]....
        /*05f8*/ 	.word	0x00003490


	//   ....[4]....
        /*05fc*/ 	.word	0x00003d90


	//   ....[5]....
        /*0600*/ 	.word	0x00003db0


	//   ....[6]....
        /*0604*/ 	.word	0x00003dd0


	//   ....[7]....
        /*0608*/ 	.word	0x000046a0


	//   ....[8]....
        /*060c*/ 	.word	0x00005a70


	//----- nvinfo : EIATTR_MAX_THREADS
	.align		4
.L_28:
        /*0610*/ 	.byte	0x04, 0x05
        /*0612*/ 	.short	(.L_30 - .L_29)
.L_29:
        /*0614*/ 	.word	0x00000100
        /*0618*/ 	.word	0x00000001
        /*061c*/ 	.word	0x00000001


	//----- nvinfo : EIATTR_CRS_STACK_SIZE
	.align		4
.L_30:
        /*0620*/ 	.byte	0x04, 0x1e
        /*0622*/ 	.short	(.L_32 - .L_31)
.L_31:
        /*0624*/ 	.word	0x00000000


	//----- nvinfo : EIATTR_CBANK_PARAM_SIZE
	.align		4
.L_32:
        /*0628*/ 	.byte	0x03, 0x19
        /*062a*/ 	.short	0x0470


	//----- nvinfo : EIATTR_PARAM_CBANK
	.align		4
        /*062c*/ 	.byte	0x04, 0x0a
        /*062e*/ 	.short	(.L_34 - .L_33)
	.align		4
.L_33:
        /*0630*/ 	.word	index@(.nv.constant0._ZN7cutlass13device_kernelINS_4conv6kernel13ConvUniversalINS1_16ConvProblemShapeILNS1_8OperatorE0ELi3EEENS1_10collective14CollectiveConvINS1_46MainloopSm90TmaGmmaWarpSpecializedImplicitGemmILS5_0ELi28ELi3EN4cute5tupleIJNSA_1CILi2EEENSC_ILi1EEESE_EEENS1_36KernelImplicitTmaWarpSpecializedSm90ELi1EEENSB_IJNSC_ILi64EEESI_NSB_IJSI_EEEEEENS_12float_e4m3_tESL_NSA_8TiledMMAINSA_8MMA_AtomIJNSA_4SM904GMMA30MMA_64x64x32_F32E4M3E4M3_SS_TNILNSP_7ScaleInE1ELSR_1EEEEEENSA_6LayoutINSB_IJSE_SE_SE_EEENSB_IJNSC_ILi0EEESW_SW_EEEEENSB_IJNSA_10UnderscoreESZ_SZ_EEEEENS7_6detail26Sm90ImplicitGemmTileTraitsINSA_20SM90_TMA_LOAD_IM2COLENSA_14ComposedLayoutINSA_7SwizzleILi2ELi4ELi3EEENSA_18smem_ptr_flag_bitsILi8EEENSU_INSB_IJNSB_IJNSC_ILi8EEES1A_EEENSB_IJSI_SE_EEENSB_IJSE_NSC_ILi28EEEEEEEEENSB_IJNSB_IJSI_NSC_ILi512EEEEEENSB_IJSE_SW_EEENSB_IJSW_NSC_ILi4096EEEEEEEEEEEEEvEENS13_INSA_23SM90_TMA_LOAD_MULTICASTES1N_vEEEENS_8epilogue10collective6detail29Sm90TmaWarpSpecializedAdapterINS1T_15DefaultEpilogueISL_NSB_IJNSB_IJllllEEESE_SW_EEES1Y_NS1S_6thread17LinearCombinationISL_Li1EffLNS1Z_9ScaleType4KindE0ELNS_15FloatRoundStyleE2ESL_EENS_4gemm15EpilogueDefaultEEEEEvvEEEEvNT_6ParamsE)
        /*0634*/ 	.short	0x0210
        /*0636*/ 	.short	0x0470


	//----- nvinfo : EIATTR_SW_WAR
	.align		4
.L_34:
        /*0638*/ 	.byte	0x04, 0x36
        /*063a*/ 	.short	(.L_36 - .L_35)
.L_35:
        /*063c*/ 	.word	0x00000008
.L_36:


//--------------------- .nv.callgraph             --------------------------
	.section	.nv.callgraph,"",@"SHT_CUDA_CALLGRAPH"
	.align	4
	.sectionentsize	8
	.align		4
        /*0000*/ 	.word	0x00000000
	.align		4
        /*0004*/ 	.word	0xffffffff
	.align		4
        /*0008*/ 	.word	0x00000000
	.align		4
        /*000c*/ 	.word	0xfffffffe
	.align		4
        /*0010*/ 	.word	0x00000000
	.align		4
        /*0014*/ 	.word	0xfffffffd
	.align		4
        /*0018*/ 	.word	0x00000000
	.align		4
        /*001c*/ 	.word	0xfffffffc


//--------------------- .nv.constant4             --------------------------
	.section	.nv.constant4,"a",@progbits
	.align	8
	.align		8
.nv.constant4:
        /*0000*/ 	.dword	_ZN39_INTERNAL_5c28875a_4_k_cu_678ec710_29144cuda3std3__45__cpo5beginE
	.align		8
        /*0008*/ 	.dword	_ZN39_INTERNAL_5c28875a_4_k_cu_678ec710_29144cuda3std3__45__cpo3endE
	.align		8
        /*0010*/ 	.dword	_ZN39_INTERNAL_5c28875a_4_k_cu_678ec710_29144cuda3std3__45__cpo6cbeginE
	.align		8
        /*0018*/ 	.dword	_ZN39_INTERNAL_5c28875a_4_k_cu_678ec710_29144cuda3std3__45__cpo4cendE
	.align		8
        /*0020*/ 	.dword	_ZN39_INTERNAL_5c28875a_4_k_cu_678ec710_29144cuda3std3__441_GLOBAL__N__5c28875a_4_k_cu_678ec710_29146ignoreE
	.align		8
        /*0028*/ 	.dword	_ZN39_INTERNAL_5c28875a_4_k_cu_678ec710_29144cuda3std3__419piecewise_constructE
	.align		8
        /*0030*/ 	.dword	_ZN39_INTERNAL_5c28875a_4_k_cu_678ec710_29144cuda3std3__48in_placeE
	.align		8
        /*0038*/ 	.dword	_ZN39_INTERNAL_5c28875a_4_k_cu_678ec710_29144cuda3std6ranges3__45__cpo4swapE
	.align		8
        /*0040*/ 	.dword	_ZN39_INTERNAL_5c28875a_4_k_cu_678ec710_29144cuda3std6ranges3__45__cpo9iter_moveE
	.align		8
        /*0048*/ 	.dword	_ZN39_INTERNAL_5c28875a_4_k_cu_678ec710_29144cute7productE
	.align		8
        /*0050*/ 	.dword	_ZN39_INTERNAL_5c28875a_4_k_cu_678ec710_29144cute1_E


//--------------------- .text._ZN7cutlass13device_kernelINS_4conv6kernel13ConvUniversalINS1_16ConvProblemShapeILNS1_8OperatorE0ELi3EEENS1_10collective14CollectiveConvINS1_46MainloopSm90TmaGmmaWarpSpecializedImplicitGemmILS5_0ELi28ELi3EN4cute5tupleIJNSA_1CILi2EEENSC_ILi1EEESE_EEENS1_36KernelImplicitTmaWarpSpecializedSm90ELi1EEENSB_IJNSC_ILi64EEESI_NSB_IJSI_EEEEEENS_12float_e4m3_tESL_NSA_8TiledMMAINSA_8MMA_AtomIJNSA_4SM904GMMA30MMA_64x64x32_F32E4M3E4M3_SS_TNILNSP_7ScaleInE1ELSR_1EEEEEENSA_6LayoutINSB_IJSE_SE_SE_EEENSB_IJNSC_ILi0EEESW_SW_EEEEENSB_IJNSA_10UnderscoreESZ_SZ_EEEEENS7_6detail26Sm90ImplicitGemmTileTraitsINSA_20SM90_TMA_LOAD_IM2COLENSA_14ComposedLayoutINSA_7SwizzleILi2ELi4ELi3EEENSA_18smem_ptr_flag_bitsILi8EEENSU_INSB_IJNSB_IJNSC_ILi8EEES1A_EEENSB_IJSI_SE_EEENSB_IJSE_NSC_ILi28EEEEEEEEENSB_IJNSB_IJSI_NSC_ILi512EEEEEENSB_IJSE_SW_EEENSB_IJSW_NSC_ILi4096EEEEEEEEEEEEEvEENS13_INSA_23SM90_TMA_LOAD_MULTICASTES1N_vEEEENS_8epilogue10collective6detail29Sm90TmaWarpSpecializedAdapterINS1T_15DefaultEpilogueISL_NSB_IJNSB_IJllllEEESE_SW_EEES1Y_NS1S_6thread17LinearCombinationISL_Li1EffLNS1Z_9ScaleType4KindE0ELNS_15FloatRoundStyleE2ESL_EENS_4gemm15EpilogueDefaultEEEEEvvEEEEvNT_6ParamsE --------------------------
	.section	.text._ZN7cutlass13device_kernelINS_4conv6kernel13ConvUniversalINS1_16ConvProblemShapeILNS1_8OperatorE0ELi3EEENS1_10collective14CollectiveConvINS1_46MainloopSm90TmaGmmaWarpSpecializedImplicitGemmILS5_0ELi28ELi3EN4cute5tupleIJNSA_1CILi2EEENSC_ILi1EEESE_EEENS1_36KernelImplicitTmaWarpSpecializedSm90ELi1EEENSB_IJNSC_ILi64EEESI_NSB_IJSI_EEEEEENS_12float_e4m3_tESL_NSA_8TiledMMAINSA_8MMA_AtomIJNSA_4SM904GMMA30MMA_64x64x32_F32E4M3E4M3_SS_TNILNSP_7ScaleInE1ELSR_1EEEEEENSA_6LayoutINSB_IJSE_SE_SE_EEENSB_IJNSC_ILi0EEESW_SW_EEEEENSB_IJNSA_10UnderscoreESZ_SZ_EEEEENS7_6detail26Sm90ImplicitGemmTileTraitsINSA_20SM90_TMA_LOAD_IM2COLENSA_14ComposedLayoutINSA_7SwizzleILi2ELi4ELi3EEENSA_18smem_ptr_flag_bitsILi8EEENSU_INSB_IJNSB_IJNSC_ILi8EEES1A_EEENSB_IJSI_SE_EEENSB_IJSE_NSC_ILi28EEEEEEEEENSB_IJNSB_IJSI_NSC_ILi512EEEEEENSB_IJSE_SW_EEENSB_IJSW_NSC_ILi4096EEEEEEEEEEEEEvEENS13_INSA_23SM90_TMA_LOAD_MULTICASTES1N_vEEEENS_8epilogue10collective6detail29Sm90TmaWarpSpecializedAdapterINS1T_15DefaultEpilogueISL_NSB_IJNSB_IJllllEEESE_SW_EEES1Y_NS1S_6thread17LinearCombinationISL_Li1EffLNS1Z_9ScaleType4KindE0ELNS_15FloatRoundStyleE2ESL_EENS_4gemm15EpilogueDefaultEEEEEvvEEEEvNT_6ParamsE,"ax",@progbits
	.align	128
.text._ZN7cutlass13device_kernelINS_4conv6kernel13ConvUniversalINS1_16ConvProblemShapeILNS1_8OperatorE0ELi3EEENS1_10collective14CollectiveConvINS1_46MainloopSm90TmaGmmaWarpSpecializedImplicitGemmILS5_0ELi28ELi3EN4cute5tupleIJNSA_1CILi2EEENSC_ILi1EEESE_EEENS1_36KernelImplicitTmaWarpSpecializedSm90ELi1EEENSB_IJNSC_ILi64EEESI_NSB_IJSI_EEEEEENS_12float_e4m3_tESL_NSA_8TiledMMAINSA_8MMA_AtomIJNSA_4SM904GMMA30MMA_64x64x32_F32E4M3E4M3_SS_TNILNSP_7ScaleInE1ELSR_1EEEEEENSA_6LayoutINSB_IJSE_SE_SE_EEENSB_IJNSC_ILi0EEESW_SW_EEEEENSB_IJNSA_10UnderscoreESZ_SZ_EEEEENS7_6detail26Sm90ImplicitGemmTileTraitsINSA_20SM90_TMA_LOAD_IM2COLENSA_14ComposedLayoutINSA_7SwizzleILi2ELi4ELi3EEENSA_18smem_ptr_flag_bitsILi8EEENSU_INSB_IJNSB_IJNSC_ILi8EEES1A_EEENSB_IJSI_SE_EEENSB_IJSE_NSC_ILi28EEEEEEEEENSB_IJNSB_IJSI_NSC_ILi512EEEEEENSB_IJSE_SW_EEENSB_IJSW_NSC_ILi4096EEEEEEEEEEEEEvEENS13_INSA_23SM90_TMA_LOAD_MULTICASTES1N_vEEEENS_8epilogue10collective6detail29Sm90TmaWarpSpecializedAdapterINS1T_15DefaultEpilogueISL_NSB_IJNSB_IJllllEEESE_SW_EEES1Y_NS1S_6thread17LinearCombinationISL_Li1EffLNS1Z_9ScaleType4KindE0ELNS_15FloatRoundStyleE2ESL_EENS_4gemm15EpilogueDefaultEEEEEvvEEEEvNT_6ParamsE:
        .type           _ZN7cutlass13device_kernelINS_4conv6kernel13ConvUniversalINS1_16ConvProblemShapeILNS1_8OperatorE0ELi3EEENS1_10collective14CollectiveConvINS1_46MainloopSm90TmaGmmaWarpSpecializedImplicitGemmILS5_0ELi28ELi3EN4cute5tupleIJNSA_1CILi2EEENSC_ILi1EEESE_EEENS1_36KernelImplicitTmaWarpSpecializedSm90ELi1EEENSB_IJNSC_ILi64EEESI_NSB_IJSI_EEEEEENS_12float_e4m3_tESL_NSA_8TiledMMAINSA_8MMA_AtomIJNSA_4SM904GMMA30MMA_64x64x32_F32E4M3E4M3_SS_TNILNSP_7ScaleInE1ELSR_1EEEEEENSA_6LayoutINSB_IJSE_SE_SE_EEENSB_IJNSC_ILi0EEESW_SW_EEEEENSB_IJNSA_10UnderscoreESZ_SZ_EEEEENS7_6detail26Sm90ImplicitGemmTileTraitsINSA_20SM90_TMA_LOAD_IM2COLENSA_14ComposedLayoutINSA_7SwizzleILi2ELi4ELi3EEENSA_18smem_ptr_flag_bitsILi8EEENSU_INSB_IJNSB_IJNSC_ILi8EEES1A_EEENSB_IJSI_SE_EEENSB_IJSE_NSC_ILi28EEEEEEEEENSB_IJNSB_IJSI_NSC_ILi512EEEEEENSB_IJSE_SW_EEENSB_IJSW_NSC_ILi4096EEEEEEEEEEEEEvEENS13_INSA_23SM90_TMA_LOAD_MULTICASTES1N_vEEEENS_8epilogue10collective6detail29Sm90TmaWarpSpecializedAdapterINS1T_15DefaultEpilogueISL_NSB_IJNSB_IJllllEEESE_SW_EEES1Y_NS1S_6thread17LinearCombinationISL_Li1EffLNS1Z_9ScaleType4KindE0ELNS_15FloatRoundStyleE2ESL_EENS_4gemm15EpilogueDefaultEEEEEvvEEEEvNT_6ParamsE,@function
        .size           _ZN7cutlass13device_kernelINS_4conv6kernel13ConvUniversalINS1_16ConvProblemShapeILNS1_8OperatorE0ELi3EEENS1_10collective14CollectiveConvINS1_46MainloopSm90TmaGmmaWarpSpecializedImplicitGemmILS5_0ELi28ELi3EN4cute5tupleIJNSA_1CILi2EEENSC_ILi1EEESE_EEENS1_36KernelImplicitTmaWarpSpecializedSm90ELi1EEENSB_IJNSC_ILi64EEESI_NSB_IJSI_EEEEEENS_12float_e4m3_tESL_NSA_8TiledMMAINSA_8MMA_AtomIJNSA_4SM904GMMA30MMA_64x64x32_F32E4M3E4M3_SS_TNILNSP_7ScaleInE1ELSR_1EEEEEENSA_6LayoutINSB_IJSE_SE_SE_EEENSB_IJNSC_ILi0EEESW_SW_EEEEENSB_IJNSA_10UnderscoreESZ_SZ_EEEEENS7_6detail26Sm90ImplicitGemmTileTraitsINSA_20SM90_TMA_LOAD_IM2COLENSA_14ComposedLayoutINSA_7SwizzleILi2ELi4ELi3EEENSA_18smem_ptr_flag_bitsILi8EEENSU_INSB_IJNSB_IJNSC_ILi8EEES1A_EEENSB_IJSI_SE_EEENSB_IJSE_NSC_ILi28EEEEEEEEENSB_IJNSB_IJSI_NSC_ILi512EEEEEENSB_IJSE_SW_EEENSB_IJSW_NSC_ILi4096EEEEEEEEEEEEEvEENS13_INSA_23SM90_TMA_LOAD_MULTICASTES1N_vEEEENS_8epilogue10collective6detail29Sm90TmaWarpSpecializedAdapterINS1T_15DefaultEpilogueISL_NSB_IJNSB_IJllllEEESE_SW_EEES1Y_NS1S_6thread17LinearCombinationISL_Li1EffLNS1Z_9ScaleType4KindE0ELNS_15FloatRoundStyleE2ESL_EENS_4gemm15EpilogueDefaultEEEEEvvEEEEvNT_6ParamsE,(.L_x_128 - _ZN7cutlass13device_kernelINS_4conv6kernel13ConvUniversalINS1_16ConvProblemShapeILNS1_8OperatorE0ELi3EEENS1_10collective14CollectiveConvINS1_46MainloopSm90TmaGmmaWarpSpecializedImplicitGemmILS5_0ELi28ELi3EN4cute5tupleIJNSA_1CILi2EEENSC_ILi1EEESE_EEENS1_36KernelImplicitTmaWarpSpecializedSm90ELi1EEENSB_IJNSC_ILi64EEESI_NSB_IJSI_EEEEEENS_12float_e4m3_tESL_NSA_8TiledMMAINSA_8MMA_AtomIJNSA_4SM904GMMA30MMA_64x64x32_F32E4M3E4M3_SS_TNILNSP_7ScaleInE1ELSR_1EEEEEENSA_6LayoutINSB_IJSE_SE_SE_EEENSB_IJNSC_ILi0EEESW_SW_EEEEENSB_IJNSA_10UnderscoreESZ_SZ_EEEEENS7_6detail26Sm90ImplicitGemmTileTraitsINSA_20SM90_TMA_LOAD_IM2COLENSA_14ComposedLayoutINSA_7SwizzleILi2ELi4ELi3EEENSA_18smem_ptr_flag_bitsILi8EEENSU_INSB_IJNSB_IJNSC_ILi8EEES1A_EEENSB_IJSI_SE_EEENSB_IJSE_NSC_ILi28EEEEEEEEENSB_IJNSB_IJSI_NSC_ILi512EEEEEENSB_IJSE_SW_EEENSB_IJSW_NSC_ILi4096EEEEEEEEEEEEEvEENS13_INSA_23SM90_TMA_LOAD_MULTICASTES1N_vEEEENS_8epilogue10collective6detail29Sm90TmaWarpSpecializedAdapterINS1T_15DefaultEpilogueISL_NSB_IJNSB_IJllllEEESE_SW_EEES1Y_NS1S_6thread17LinearCombinationISL_Li1EffLNS1Z_9ScaleType4KindE0ELNS_15FloatRoundStyleE2ESL_EENS_4gemm15EpilogueDefaultEEEEEvvEEEEvNT_6ParamsE)
        .other          _ZN7cutlass13device_kernelINS_4conv6kernel13ConvUniversalINS1_16ConvProblemShapeILNS1_8OperatorE0ELi3EEENS1_10collective14CollectiveConvINS1_46MainloopSm90TmaGmmaWarpSpecializedImplicitGemmILS5_0ELi28ELi3EN4cute5tupleIJNSA_1CILi2EEENSC_ILi1EEESE_EEENS1_36KernelImplicitTmaWarpSpecializedSm90ELi1EEENSB_IJNSC_ILi64EEESI_NSB_IJSI_EEEEEENS_12float_e4m3_tESL_NSA_8TiledMMAINSA_8MMA_AtomIJNSA_4SM904GMMA30MMA_64x64x32_F32E4M3E4M3_SS_TNILNSP_7ScaleInE1ELSR_1EEEEEENSA_6LayoutINSB_IJSE_SE_SE_EEENSB_IJNSC_ILi0EEESW_SW_EEEEENSB_IJNSA_10UnderscoreESZ_SZ_EEEEENS7_6detail26Sm90ImplicitGemmTileTraitsINSA_20SM90_TMA_LOAD_IM2COLENSA_14ComposedLayoutINSA_7SwizzleILi2ELi4ELi3EEENSA_18smem_ptr_flag_bitsILi8EEENSU_INSB_IJNSB_IJNSC_ILi8EEES1A_EEENSB_IJSI_SE_EEENSB_IJSE_NSC_ILi28EEEEEEEEENSB_IJNSB_IJSI_NSC_ILi512EEEEEENSB_IJSE_SW_EEENSB_IJSW_NSC_ILi4096EEEEEEEEEEEEEvEENS13_INSA_23SM90_TMA_LOAD_MULTICASTES1N_vEEEENS_8epilogue10collective6detail29Sm90TmaWarpSpecializedAdapterINS1T_15DefaultEpilogueISL_NSB_IJNSB_IJllllEEESE_SW_EEES1Y_NS1S_6thread17LinearCombinationISL_Li1EffLNS1Z_9ScaleType4KindE0ELNS_15FloatRoundStyleE2ESL_EENS_4gemm15EpilogueDefaultEEEEEvvEEEEvNT_6ParamsE,@"STO_CUDA_ENTRY STV_DEFAULT"
_ZN7cutlass13device_kernelINS_4conv6kernel13ConvUniversalINS1_16ConvProblemShapeILNS1_8OperatorE0ELi3EEENS1_10collective14CollectiveConvINS1_46MainloopSm90TmaGmmaWarpSpecializedImplicitGemmILS5_0ELi28ELi3EN4cute5tupleIJNSA_1CILi2EEENSC_ILi1EEESE_EEENS1_36KernelImplicitTmaWarpSpecializedSm90ELi1EEENSB_IJNSC_ILi64EEESI_NSB_IJSI_EEEEEENS_12float_e4m3_tESL_NSA_8TiledMMAINSA_8MMA_AtomIJNSA_4SM904GMMA30MMA_64x64x32_F32E4M3E4M3_SS_TNILNSP_7ScaleInE1ELSR_1EEEEEENSA_6LayoutINSB_IJSE_SE_SE_EEENSB_IJNSC_ILi0EEESW_SW_EEEEENSB_IJNSA_10UnderscoreESZ_SZ_EEEEENS7_6detail26Sm90ImplicitGemmTileTraitsINSA_20SM90_TMA_LOAD_IM2COLENSA_14ComposedLayoutINSA_7SwizzleILi2ELi4ELi3EEENSA_18smem_ptr_flag_bitsILi8EEENSU_INSB_IJNSB_IJNSC_ILi8EEES1A_EEENSB_IJSI_SE_EEENSB_IJSE_NSC_ILi28EEEEEEEEENSB_IJNSB_IJSI_NSC_ILi512EEEEEENSB_IJSE_SW_EEENSB_IJSW_NSC_ILi4096EEEEEEEEEEEEEvEENS13_INSA_23SM90_TMA_LOAD_MULTICASTES1N_vEEEENS_8epilogue10collective6detail29Sm90TmaWarpSpecializedAdapterINS1T_15DefaultEpilogueISL_NSB_IJNSB_IJllllEEESE_SW_EEES1Y_NS1S_6thread17LinearCombinationISL_Li1EffLNS1Z_9ScaleType4KindE0ELNS_15FloatRoundStyleE2ESL_EENS_4gemm15EpilogueDefaultEEEEEvvEEEEvNT_6ParamsE:
[----:B------:R-:W-:Y:S01]  /*0000*/  LDC R1, c[0x0][0x28] ;  /* 0x00000a00ff017b82 */ /* 0x000fe20000000800 */
[----:B------:R-:W0:Y:S01]  /*0010*/  S2R R7, SR_TID.X ;  /* 0x0000000000077919 */ /* 0x000e220000002100 */
[----:B------:R-:W-:Y:S01]  /*0020*/  ELECT P0, URZ, PT ;  /* 0x00000000003f782f */ /* 0x000fe20003800000 */
[----:B------:R-:W-:Y:S01]  /*0030*/  BSSY B0, `(.L_x_0) ;  /* 0x0000010000007945 */ /* 0x000fe20003800000 */
[----:B------:R-:W1:Y:S01]  /*0040*/  S2R R6, SR_CTAID.X ;  /* 0x0000000000067919 */ /* 0x000e620000002500 */
[--C-:B0-----:R-:W-:Y:S02]  /*0050*/  SHF.R.U32.HI R0, RZ, 0x5, R7.reuse ;  /* 0x00000005ff007819 */ /* 0x101fe40000011607 */
[----:B------:R-:W-:-:S03]  /*0060*/  SHF.R.U32.HI R10, RZ, 0x7, R7 ;  /* 0x00000007ff0a7819 */ /* 0x000fc60000011607 */
[----:B------:R-:W0:Y:S04]  /*0070*/  SHFL.IDX PT, R2, R0, RZ, 0x1f ;  /* 0x00001fff00027589 */ /* 0x000e2800000e0000 */
[----:B------:R-:W2:Y:S01]  /*0080*/  SHFL.IDX PT, R10, R10, RZ, 0x1f ;  /* 0x00001fff0a0a7589 */ /* 0x000ea200000e0000 */
[----:B0-----:R-:W-:-:S13]  /*0090*/  ISETP.NE.OR P0, PT, R2, RZ, !P0 ;  /* 0x000000ff0200720c */ /* 0x001fda0004705670 */
[----:B-12---:R-:W-:Y:S05]  /*00a0*/  @P0 BRA `(.L_x_1) ;  /* 0x0000000000200947 */ /* 0x006fea0003800000 */
[----:B------:R-:W-:Y:S02]  /*00b0*/  ULDC.64 UR4, c[0x0][0x198] ;  /* 0x0000660000047ab9 */ /* 0x000fe40000000a00 */
[----:B------:R-:W-:Y:S02]  /*00c0*/  UIADD3 UR6, UP0, UR4, 0xf0, URZ ;  /* 0x000000f004067890 */ /* 0x000fe4000ff1e03f */
[----:B------:R-:W-:Y:S02]  /*00d0*/  UIADD3 UR4, UP1, UR4, 0x270, URZ ;  /* 0x0000027004047890 */ /* 0x000fe4000ff3e03f */
[----:B------:R-:W-:Y:S02]  /*00e0*/  UIADD3.X UR7, URZ, UR5, URZ, UP0, !UPT ;  /* 0x000000053f077290 */ /* 0x000fe400087fe43f */
[----:B------:R-:W-:-:S07]  /*00f0*/  UIADD3.X UR5, URZ, UR5, URZ, UP1, !UPT ;  /* 0x000000053f057290 */ /* 0x000fce0008ffe43f */
[----:B------:R0:W-:Y:S02]  /*0100*/  UTMACCTL.PF [UR6] ;  /* 0x00000000060079b9 */ /* 0x0001e40008040000 */
[----:B------:R0:W-:Y:S02]  /*0110*/  UTMACCTL.PF [UR4] ;  /* 0x00000000040079b9 */ /* 0x0001e40008040000 */
[----:B0-----:R-:W-:Y:S01]  /*0120*/  NOP ;  /* 0x0000000000007918 */ /* 0x001fe20000000000 */
.L_x_1:
[----:B------:R-:W-:Y:S05]  /*0130*/  BSYNC B0 ;  /* 0x0000000000007941 */ /* 0x000fea0003800000 */
.L_x_0:
[----:B------:R-:W0:Y:S01]  /*0140*/  SHFL.IDX PT, R0, R0, RZ, 0x1f ;  /* 0x00001fff00007589 */ /* 0x000e2200000e0000 */
[----:B------:R-:W-:Y:S02]  /*0150*/  SHF.R.S32.HI R4, RZ, 0x1f, R7 ;  /* 0x0000001fff047819 */ /* 0x000fe40000011407 */
[----:B------:R-:W-:Y:S01]  /*0160*/  I2FP.F32.U32 R11, R6 ;  /* 0x00000006000b7245 */ /* 0x000fe20000201000 */
[----:B------:R-:W1:Y:S01]  /*0170*/  S2R R9, SR_CTAID.Y ;  /* 0x0000000000097919 */ /* 0x000e620000002600 */
[----:B------:R-:W-:-:S04]  /*0180*/  LEA.HI R4, R4, R7, RZ, 0x7 ;  /* 0x0000000704047211 */ /* 0x000fc800078f38ff */
[----:B------:R-:W-:-:S05]  /*0190*/  LOP3.LUT R4, R4, 0xffffff80, RZ, 0xc0, !PT ;  /* 0xffffff8004047812 */ /* 0x000fca00078ec0ff */
[----:B------:R-:W-:-:S05]  /*01a0*/  IMAD.IADD R8, R7, 0x1, -R4 ;  /* 0x0000000107087824 */ /* 0x000fca00078e0a04 */
[----:B------:R-:W-:-:S04]  /*01b0*/  SHF.R.S32.HI R3, RZ, 0x1f, R8 ;  /* 0x0000001fff037819 */ /* 0x000fc80000011408 */
[----:B------:R-:W-:Y:S02]  /*01c0*/  LEA.HI R3, R3, R8, RZ, 0x3 ;  /* 0x0000000803037211 */ /* 0x000fe400078f18ff */
[----:B0-----:R-:W-:Y:S02]  /*01d0*/  ISETP.NE.AND P0, PT, R0, RZ, PT ;  /* 0x000000ff0000720c */ /* 0x001fe40003f05270 */
[--C-:B------:R-:W-:Y:S02]  /*01e0*/  SHF.R.S32.HI R4, RZ, 0x3, R3.reuse ;  /* 0x00000003ff047819 */ /* 0x100fe40000011403 */
[----:B------:R-:W-:Y:S02]  /*01f0*/  SHF.R.S32.HI R3, RZ, 0x1f, R3 ;  /* 0x0000001fff037819 */ /* 0x000fe40000011403 */
[----:B------:R-:W-:-:S07]  /*0200*/  SHF.R.S32.HI R5, RZ, 0x1f, R0 ;  /* 0x0000001fff057819 */ /* 0x000fce0000011400 */
[----:B-1----:R-:W-:Y:S05]  /*0210*/  @P0 BRA `(.L_x_2) ;  /* 0x0000000400240947 */ /* 0x002fea0003800000 */
[----:B------:R-:W-:Y:S01]  /*0220*/  ELECT P0, URZ, PT ;  /* 0x00000000003f782f */ /* 0x000fe20003800000 */
[----:B------:R-:W-:-:S12]  /*0230*/  BSSY B0, `(.L_x_2) ;  /* 0x0000047000007945 */ /* 0x000fd80003800000 */
[----:B------:R-:W-:Y:S05]  /*0240*/  @!P0 BRA `(.L_x_3) ;  /* 0x0000000400148947 */ /* 0x000fea0003800000 */
[----:B------:R-:W0:Y:S01]  /*0250*/  S2UR UR8, SR_CgaCtaId ;  /* 0x00000000000879c3 */ /* 0x000e220000008800 */
[----:B------:R-:W-:Y:S01]  /*0260*/  UMOV UR4, 0x400 ;  /* 0x0000040000047882 */ /* 0x000fe20000000000 */
[----:B------:R-:W-:Y:S01]  /*0270*/  UMOV UR5, 0x1 ;  /* 0x0000000100057882 */ /* 0x000fe20000000000 */
[----:B------:R-:W-:Y:S02]  /*0280*/  UMOV UR6, 0x2 ;  /* 0x0000000200067882 */ /* 0x000fe40000000000 */
[----:B------:R-:W-:-:S04]  /*0290*/  UIADD3 UR6, -UR6, 0x100000, URZ ;  /* 0x0010000006067890 */ /* 0x000fc8000fffe13f */
[----:B------:R-:W-:Y:S02]  /*02a0*/  USHF.L.U32 UR7, UR6, 0xb, URZ ;  /* 0x0000000b06077899 */ /* 0x000fe4000800063f */
[----:B------:R-:W-:Y:S02]  /*02b0*/  USHF.L.U32 UR6, UR6, 0x1, URZ ;  /* 0x0000000106067899 */ /* 0x000fe4000800063f */
[----:B0-----:R-:W-:Y:S02]  /*02c0*/  ULEA UR8, UR8, UR4, 0x18 ;  /* 0x0000000408087291 */ /* 0x001fe4000f8ec03f */
[----:B------:R-:W-:-:S04]  /*02d0*/  UIADD3 UR4, -UR5, 0x100000, URZ ;  /* 0x0010000005047890 */ /* 0x000fc8000fffe13f */
[----:B------:R-:W-:Y:S02]  /*02e0*/  USHF.L.U32 UR5, UR4, 0xb, URZ ;  /* 0x0000000b04057899 */ /* 0x000fe4000800063f */
[----:B------:R-:W-:Y:S01]  /*02f0*/  USHF.L.U32 UR4, UR4, 0x1, URZ ;  /* 0x0000000104047899 */ /* 0x000fe2000800063f */
[----:B------:R-:W0:Y:S11]  /*0300*/  FENCE.VIEW.ASYNC.S ;  /* 0x00000000000073c6 */ /* 0x000e360000000000 */
[----:B0-----:R0:W1:Y:S01]  /*0310*/  SYNCS.EXCH.64 URZ, [UR8+0x38000], UR4 ;  /* 0x03800004083f75b2 */ /* 0x0010620008000100 */
[----:B------:R0:W2:Y:S01]  /*0320*/  SYNCS.EXCH.64 URZ, [UR8+0x380e0], UR6 ;  /* 0x0380e006083f75b2 */ /* 0x0000a20008000100 */
[----:B------:R0:W3:Y:S01]  /*0330*/  SYNCS.EXCH.64 URZ, [UR8+0x38008], UR4 ;  /* 0x03800804083f75b2 */ /* 0x0000e20008000100 */
[----:B------:R0:W4:Y:S01]  /*0340*/  SYNCS.EXCH.64 URZ, [UR8+0x380e8], UR6 ;  /* 0x0380e806083f75b2 */ /* 0x0001220008000100 */
[----:B------:R0:W0:Y:S01]  /*0350*/  SYNCS.EXCH.64 URZ, [UR8+0x38010], UR4 ;  /* 0x03801004083f75b2 */ /* 0x0000220008000100 */
        /* <DEDUP_REMOVED lines=51> */
[----:B-1234-:R-:W-:Y:S01]  /*0690*/  NOP ;  /* 0x0000000000007918 */ /* 0x01efe20000000000 */
.L_x_3:
[----:B0-----:R-:W-:Y:S05]  /*06a0*/  BSYNC B0 ;  /* 0x0000000000007941 */ /* 0x001fea0003800000 */
.L_x_2:
[----:B------:R-:W-:Y:S01]  /*06b0*/  ULDC UR4, c[0x0][0x150] ;  /* 0x0000540000047ab9 */ /* 0x000fe20000000800 */
[----:B------:R-:W-:Y:S01]  /*06c0*/  LEA.HI R3, R3, R4, RZ, 0x2 ;  /* 0x0000000403037211 */ /* 0x000fe200078f10ff */
[----:B------:R-:W-:Y:S01]  /*06d0*/  FMUL R11, R11, UR4 ;  /* 0x000000040b0b7c20 */ /* 0x000fe20008400000 */
[----:B------:R-:W-:Y:S01]  /*06e0*/  LEA.HI R5, R5, R0, RZ, 0x2 ;  /* 0x0000000005057211 */ /* 0x000fe200078f10ff */
[----:B------:R-:W-:Y:S01]  /*06f0*/  ULDC UR4, c[0x0][0x154] ;  /* 0x0000550000047ab9 */ /* 0x000fe20000000800 */
[----:B------:R-:W-:Y:S01]  /*0700*/  LOP3.LUT R3, R3, 0xfffffffc, RZ, 0xc0, !PT ;  /* 0xfffffffc03037812 */ /* 0x000fe200078ec0ff */
[----:B------:R-:W0:Y:S01]  /*0710*/  LDC R13, c[0x0][0x140] ;  /* 0x00005000ff0d7b82 */ /* 0x000e220000000800 */
[----:B------:R-:W-:Y:S01]  /*0720*/  LOP3.LUT R5, R5, 0x3ffffffc, RZ, 0xc0, !PT ;  /* 0x3ffffffc05057812 */ /* 0x000fe200078ec0ff */
[----:B------:R-:W1:Y:S01]  /*0730*/  F2I.U32.TRUNC.NTZ R11, R11 ;  /* 0x0000000b000b7305 */ /* 0x000e62000020f000 */
[----:B------:R-:W-:Y:S01]  /*0740*/  LOP3.LUT P0, RZ, R8, 0x7, RZ, 0xc0, !PT ;  /* 0x0000000708ff7812 */ /* 0x000fe2000780c0ff */
[----:B------:R-:W-:Y:S01]  /*0750*/  IMAD.IADD R3, R4, 0x1, -R3 ;  /* 0x0000000104037824 */ /* 0x000fe200078e0a03 */
[----:B------:R-:W-:Y:S01]  /*0760*/  I2FP.F32.U32 R4, R9 ;  /* 0x0000000900047245 */ /* 0x000fe20000201000 */
[----:B------:R-:W-:Y:S01]  /*0770*/  IMAD.IADD R0, R0, 0x1, -R5 ;  /* 0x0000000100007824 */ /* 0x000fe200078e0a05 */
[----:B------:R-:W-:Y:S01]  /*0780*/  ISETP.NE.AND P3, PT, R10, 0x1, PT ;  /* 0x000000010a00780c */ /* 0x000fe20003f65270 */
[----:B------:R-:W-:Y:S01]  /*0790*/  NOP ;  /* 0x0000000000007918 */ /* 0x000fe20000000000 */
[----:B------:R-:W-:Y:S01]  /*07a0*/  NOP ;  /* 0x0000000000007918 */ /* 0x000fe20000000000 */
[----:B------:R-:W-:-:S02]  /*07b0*/  IMAD R0, R0, 0x4, R3 ;  /* 0x0000000400007824 */ /* 0x000fc400078e0203 */
[----:B------:R-:W-:Y:S01]  /*07c0*/  FMUL R12, R4, UR4 ;  /* 0x00000004040c7c20 */ /* 0x000fe20008400000 */
[----:B------:R-:W-:Y:S02]  /*07d0*/  ULDC UR4, c[0x0][0x144] ;  /* 0x0000510000047ab9 */ /* 0x000fe40000000800 */
[C---:B------:R-:W-:Y:S01]  /*07e0*/  LEA.HI R3, R0.reuse, R0, RZ, 0x1 ;  /* 0x0000000000037211 */ /* 0x040fe200078f08ff */
[----:B-1----:R-:W-:Y:S02]  /*07f0*/  IMAD.MOV R5, RZ, RZ, -R11 ;  /* 0x000000ffff057224 */ /* 0x002fe400078e0a0b */
[----:B------:R-:W1:Y:S01]  /*0800*/  F2I.U32.TRUNC.NTZ R12, R12 ;  /* 0x0000000c000c7305 */ /* 0x000e62000020f000 */
[----:B------:R-:W-:Y:S01]  /*0810*/  LOP3.LUT R3, R3, 0xfffffffe, RZ, 0xc0, !PT ;  /* 0xfffffffe03037812 */ /* 0x000fe200078ec0ff */
[----:B------:R-:W-:Y:S01]  /*0820*/  IMAD R4, R5, UR4, R6 ;  /* 0x0000000405047c24 */ /* 0x000fe2000f8e0206 */
[----:B------:R-:W-:Y:S01]  /*0830*/  ULDC UR4, c[0x0][0x148] ;  /* 0x0000520000047ab9 */ /* 0x000fe20000000800 */
[C---:B------:R-:W-:Y:S01]  /*0840*/  IMAD.SHL.U32 R5, R0.reuse, 0x4, RZ ;  /* 0x0000000400057824 */ /* 0x040fe200078e00ff */
[----:B0-----:R-:W-:Y:S01]  /*0850*/  ISETP.EQ.U32.AND P1, PT, R13, 0x1, PT ;  /* 0x000000010d00780c */ /* 0x001fe20003f22070 */
[----:B------:R-:W-:-:S05]  /*0860*/  IMAD.IADD R3, R0, 0x1, -R3 ;  /* 0x0000000100037824 */ /* 0x000fca00078e0a03 */
[----:B------:R-:W-:Y:S02]  /*0870*/  ISETP.NE.AND P4, PT, R3, R4, PT ;  /* 0x000000040300720c */ /* 0x000fe40003f85270 */
[----:B------:R-:W-:Y:S01]  /*0880*/  SHF.R.S32.HI R3, RZ, 0x1f, R2 ;  /* 0x0000001fff037819 */ /* 0x000fe20000011402 */
[----:B-1----:R-:W-:Y:S01]  /*0890*/  IMAD.MOV R14, RZ, RZ, -R12 ;  /* 0x000000ffff0e7224 */ /* 0x002fe200078e0a0c */
[----:B------:R-:W-:Y:S02]  /*08a0*/  LOP3.LUT R4, R0, 0xc, R5, 0x78, !PT ;  /* 0x0000000c00047812 */ /* 0x000fe400078e7805 */
[----:B------:R-:W-:Y:S01]  /*08b0*/  LEA.HI R3, R3, R2, RZ, 0x2 ;  /* 0x0000000203037211 */ /* 0x000fe200078f10ff */
[----:B------:R-:W-:Y:S01]  /*08c0*/  IMAD R5, R14, UR4, R9 ;  /* 0x000000040e057c24 */ /* 0x000fe2000f8e0209 */
[----:B------:R-:W-:Y:S02]  /*08d0*/  ISETP.LT.U32.AND P0, PT, R4, 0x2, !P0 ;  /* 0x000000020400780c */ /* 0x000fe40004701070 */
[----:B------:R-:W-:-:S03]  /*08e0*/  LOP3.LUT R3, R3, 0xfffffffc, RZ, 0xc0, !PT ;  /* 0xfffffffc03037812 */ /* 0x000fc600078ec0ff */
[----:B------:R-:W-:Y:S02]  /*08f0*/  @P4 LEA.HI R0, R4, R4, RZ, 0x1 ;  /* 0x0000000404004211 */ /* 0x000fe400078f08ff */
[----:B------:R-:W-:Y:S02]  /*0900*/  IMAD.IADD R11, R2, 0x1, -R3 ;  /* 0x00000001020b7824 */ /* 0x000fe400078e0a03 */
[----:B------:R-:W-:Y:S01]  /*0910*/  @P4 SHF.R.S32.HI R0, RZ, 0x1, R0 ;  /* 0x00000001ff004819 */ /* 0x000fe20000011400 */
[----:B------:R-:W-:Y:S02]  /*0920*/  IMAD.MOV.U32 R3, RZ, RZ, 0x1 ;  /* 0x00000001ff037424 */ /* 0x000fe400078e00ff */
[----:B------:R-:W-:Y:S02]  /*0930*/  LOP3.LUT P2, RZ, R10, R11, RZ, 0xfc, !PT ;  /* 0x0000000b0aff7212 */ /* 0x000fe4000784fcff */
[----:B------:R-:W-:Y:S02]  /*0940*/  @P4 ISETP.NE.AND P5, PT, R0, R5, PT ;  /* 0x000000050000420c */ /* 0x000fe40003fa5270 */
[----:B------:R-:W-:-:S02]  /*0950*/  SEL R2, RZ, 0x1, P2 ;  /* 0x00000001ff027807 */ /* 0x000fc40001000000 */
[----:B------:R-:W-:Y:S02]  /*0960*/  SEL R0, RZ, 0x1, !P0 ;  /* 0x00000001ff007807 */ /* 0x000fe40004000000 */
[----:B------:R-:W-:Y:S02]  /*0970*/  @P4 SEL R3, RZ, 0x1, P5 ;  /* 0x00000001ff034807 */ /* 0x000fe40002800000 */
[----:B------:R-:W-:Y:S02]  /*0980*/  SEL R2, R2, 0x2, P3 ;  /* 0x0000000202027807 */ /* 0x000fe40001800000 */
[----:B------:R-:W-:Y:S01]  /*0990*/  LOP3.LUT R3, R3, R0, RZ, 0xc0, !PT ;  /* 0x0000000003037212 */ /* 0x000fe200078ec0ff */
[----:B------:R-:W-:Y:S06]  /*09a0*/  @!P1 BRA `(.L_x_4) ;  /* 0x0000000000089947 */ /* 0x000fec0003800000 */
[----:B------:R-:W-:Y:S01]  /*09b0*/  UCGABAR_ARV ;  /* 0x00000000000079c7 */ /* 0x000fe20008000000 */
[----:B------:R-:W-:Y:S05]  /*09c0*/  BRA `(.L_x_5) ;  /* 0x0000000000047947 */ /* 0x000fea0003800000 */
.L_x_4:
[----:B------:R-:W-:Y:S01]  /*09d0*/  NOP ;  /* 0x0000000000007918 */ /* 0x000fe20000000000 */
.L_x_5:
[----:B------:R-:W-:Y:S01]  /*09e0*/  ULDC.64 UR4, c[0x0][0x618] ;  /* 0x0001860000047ab9 */ /* 0x000fe20000000a00 */
[----:B------:R-:W-:Y:S01]  /*09f0*/  ULDC.64 UR12, c[0x0][0x208] ;  /* 0x00008200000c7ab9 */ /* 0x000fe20000000a00 */
[----:B------:R-:W-:-:S04]  /*0a00*/  ISETP.NE.U32.AND P0, PT, RZ, UR4, PT ;  /* 0x00000004ff007c0c */ /* 0x000fc8000bf05070 */
[----:B------:R-:W-:-:S13]  /*0a10*/  ISETP.NE.AND.EX P0, PT, RZ, UR5, PT, P0 ;  /* 0x00000005ff007c0c */ /* 0x000fda000bf05300 */
[----:B------:R-:W-:Y:S05]  /*0a20*/  @!P0 BRA `(.L_x_6) ;  /* 0x00000000001c8947 */ /* 0x000fea0003800000 */
[----:B------:R-:W0:Y:S02]  /*0a30*/  LDC.64 R12, c[0x0][0x618] ;  /* 0x00018600ff0c7b82 */ /* 0x000e240000000a00 */
[----:B0-----:R-:W2:Y:S02]  /*0a40*/  LDG.E.64 R12, desc[UR12][R12.64] ;  /* 0x0000000c0c0c7981 */ /* 0x001ea4000c1e1b00 */
[----:B--2---:R-:W-:-:S04]  /*0a50*/  ISETP.NE.U32.AND P0, PT, R12, RZ, PT ;  /* 0x000000ff0c00720c */ /* 0x004fc80003f05070 */
[----:B------:R-:W-:-:S13]  /*0a60*/  ISETP.NE.AND.EX P0, PT, R13, RZ, PT, P0 ;  /* 0x000000ff0d00720c */ /* 0x000fda0003f05300 */
[----:B------:R-:W-:Y:S05]  /*0a70*/  @!P0 BRA `(.L_x_6) ;  /* 0x0000000000088947 */ /* 0x000fea0003800000 */
[----:B------:R0:W5:Y:S01]  /*0a80*/  LD.E R0, desc[UR12][R12.64] ;  /* 0x0000000c0c007980 */ /* 0x000162000c101900 */
[----:B------:R-:W-:Y:S05]  /*0a90*/  BRA `(.L_x_7) ;  /* 0x0000000000207947 */ /* 0x000fea0003800000 */
.L_x_6:
[----:B------:R-:W-:Y:S02]  /*0aa0*/  ULDC.64 UR4, c[0x0][0x608] ;  /* 0x0001820000047ab9 */ /* 0x000fe40000000a00 */
[----:B------:R-:W-:-:S04]  /*0ab0*/  ISETP.NE.U32.AND P0, PT, RZ, UR4, PT ;  /* 0x00000004ff007c0c */ /* 0x000fc8000bf05070 */
[----:B------:R-:W-:-:S13]  /*0ac0*/  ISETP.NE.AND.EX P0, PT, RZ, UR5, PT, P0 ;  /* 0x00000005ff007c0c */ /* 0x000fda000bf05300 */
[----:B------:R-:W-:Y:S05]  /*0ad0*/  @!P0 BRA `(.L_x_8) ;  /* 0x00000000000c8947 */ /* 0x000fea0003800000 */
[----:B------:R-:W0:Y:S02]  /*0ae0*/  LDC.64 R12, c[0x0][0x608] ;  /* 0x00018200ff0c7b82 */ /* 0x000e240000000a00 */
[----:B0-----:R1:W5:Y:S01]  /*0af0*/  LDG.E R0, desc[UR12][R12.64] ;  /* 0x0000000c0c007981 */ /* 0x001362000c1e1900 */
[----:B------:R-:W-:Y:S05]  /*0b00*/  BRA `(.L_x_7) ;  /* 0x0000000000047947 */ /* 0x000fea0003800000 */
.L_x_8:
[----:B------:R-:W2:Y:S02]  /*0b10*/  LDC R0, c[0x0][0x600] ;  /* 0x00018000ff007b82 */ /* 0x000ea40000000800 */
.L_x_7:
[----:B------:R-:W-:Y:S02]  /*0b20*/  ULDC.64 UR4, c[0x0][0x620] ;  /* 0x0001880000047ab9 */ /* 0x000fe40000000a00 */
[----:B------:R-:W-:-:S04]  /*0b30*/  ISETP.NE.U32.AND P0, PT, RZ, UR4, PT ;  /* 0x00000004ff007c0c */ /* 0x000fc8000bf05070 */
[----:B------:R-:W-:-:S13]  /*0b40*/  ISETP.NE.AND.EX P0, PT, RZ, UR5, PT, P0 ;  /* 0x00000005ff007c0c */ /* 0x000fda000bf05300 */
[----:B------:R-:W-:Y:S05]  /*0b50*/  @!P0 BRA `(.L_x_9) ;  /* 0x00000000001c8947 */ /* 0x000fea0003800000 */
[----:B01----:R-:W0:Y:S02]  /*0b60*/  LDC.64 R12, c[0x0][0x620] ;  /* 0x00018800ff0c7b82 */ /* 0x003e240000000a00 */
[----:B0-----:R-:W3:Y:S02]  /*0b70*/  LDG.E.64 R12, desc[UR12][R12.64] ;  /* 0x0000000c0c0c7981 */ /* 0x001ee4000c1e1b00 */
[----:B---3--:R-:W-:-:S04]  /*0b80*/  ISETP.NE.U32.AND P0, PT, R12, RZ, PT ;  /* 0x000000ff0c00720c */ /* 0x008fc80003f05070 */
[----:B------:R-:W-:-:S13]  /*0b90*/  ISETP.NE.AND.EX P0, PT, R13, RZ, PT, P0 ;  /* 0x000000ff0d00720c */ /* 0x000fda0003f05300 */
[----:B------:R-:W-:Y:S05]  /*0ba0*/  @!P0 BRA `(.L_x_9) ;  /* 0x0000000000088947 */ /* 0x000fea0003800000 */
[----:B------:R0:W5:Y:S01]  /*0bb0*/  LD.E R12, desc[UR12][R12.64] ;  /* 0x0000000c0c0c7980 */ /* 0x000162000c101900 */
[----:B------:R-:W-:Y:S05]  /*0bc0*/  BRA `(.L_x_10) ;  /* 0x0000000000207947 */ /* 0x000fea0003800000 */
.L_x_9:
[----:B------:R-:W-:Y:S02]  /*0bd0*/  ULDC.64 UR4, c[0x0][0x610] ;  /* 0x0001840000047ab9 */ /* 0x000fe40000000a00 */
[----:B------:R-:W-:-:S04]  /*0be0*/  ISETP.NE.U32.AND P0, PT, RZ, UR4, PT ;  /* 0x00000004ff007c0c */ /* 0x000fc8000bf05070 */
[----:B------:R-:W-:-:S13]  /*0bf0*/  ISETP.NE.AND.EX P0, PT, RZ, UR5, PT, P0 ;  /* 0x00000005ff007c0c */ /* 0x000fda000bf05300 */
[----:B------:R-:W-:Y:S05]  /*0c00*/  @!P0 BRA `(.L_x_11) ;  /* 0x00000000000c8947 */ /* 0x000fea0003800000 */
[----:B01----:R-:W0:Y:S02]  /*0c10*/  LDC.64 R12, c[0x0][0x610] ;  /* 0x00018400ff0c7b82 */ /* 0x003e240000000a00 */
[----:B0-----:R1:W5:Y:S01]  /*0c20*/  LDG.E R12, desc[UR12][R12.64] ;  /* 0x0000000c0c0c7981 */ /* 0x001362000c1e1900 */
[----:B------:R-:W-:Y:S05]  /*0c30*/  BRA `(.L_x_10) ;  /* 0x0000000000047947 */ /* 0x000fea0003800000 */
.L_x_11:
[----:B01----:R-:W3:Y:S02]  /*0c40*/  LDC R12, c[0x0][0x604] ;  /* 0x00018100ff0c7b82 */ /* 0x003ee40000000800 */
.L_x_10:
[----:B------:R-:W4:Y:S01]  /*0c50*/  LDC R5, c[0x0][0x3e8] ;  /* 0x0000fa00ff057b82 */ /* 0x000f220000000800 */
[----:B------:R-:W-:Y:S01]  /*0c60*/  ULDC UR4, c[0x0][0x3dc] ;  /* 0x0000f70000047ab9 */ /* 0x000fe20000000800 */
[----:B------:R-:W-:Y:S01]  /*0c70*/  ULDC.64 UR6, c[0x0][0x3e0] ;  /* 0x0000f80000067ab9 */ /* 0x000fe20000000a00 */
[----:B------:R-:W-:Y:S02]  /*0c80*/  UIADD3 UR4, UR4, 0x3f, URZ ;  /* 0x0000003f04047890 */ /* 0x000fe4000fffe03f */
[----:B------:R-:W-:Y:S02]  /*0c90*/  UIMAD UR6, UR7, UR6, URZ ;  /* 0x00000006070672a4 */ /* 0x000fe4000f8e023f */
[----:B------:R-:W-:-:S04]  /*0ca0*/  USHF.R.S32.HI UR5, URZ, 0x1f, UR4 ;  /* 0x0000001f3f057899 */ /* 0x000fc80008011404 */
[----:B------:R-:W-:-:S04]  /*0cb0*/  ULEA.HI UR5, UR5, UR4, URZ, 0x6 ;  /* 0x0000000405057291 */ /* 0x000fc8000f8f303f */
[----:B------:R-:W-:Y:S01]  /*0cc0*/  USHF.R.S32.HI UR15, URZ, 0x6, UR5 ;  /* 0x000000063f0f7899 */ /* 0x000fe20008011405 */
[----:B----4-:R-:W-:-:S05]  /*0cd0*/  IMAD R5, R5, UR6, RZ ;  /* 0x0000000605057c24 */ /* 0x010fca000f8e02ff */
[----:B------:R-:W-:Y:S01]  /*0ce0*/  IMAD R5, R5, UR15, RZ ;  /* 0x0000000f05057c24 */ /* 0x000fe2000f8e02ff */
[----:B------:R-:W-:Y:S06]  /*0cf0*/  @!P1 BRA `(.L_x_12) ;  /* 0x00000000000c9947 */ /* 0x000fec0003800000 */
[----:B------:R-:W-:Y:S01]  /*0d00*/  UCGABAR_WAIT ;  /* 0x0000000000007dc7 */ /* 0x000fe20008000000 */
[----:B------:R-:W-:Y:S01]  /*0d10*/  CCTL.IVALL ;  /* 0x00000000ff00798f */ /* 0x000fe20002000000 */
[----:B------:R-:W-:Y:S05]  /*0d20*/  BRA `(.L_x_13) ;  /* 0x0000000000047947 */ /* 0x000fea0003800000 */
.L_x_12:
[----:B------:R-:W-:Y:S06]  /*0d30*/  BAR.SYNC.DEFER_BLOCKING 0x0 ;  /* 0x0000000000007b1d */ /* 0x000fec0000010000 */
.L_x_13:
[----:B------:R-:W-:-:S13]  /*0d40*/  ISETP.NE.AND P0, PT, R10, RZ, PT ;  /* 0x000000ff0a00720c */ /* 0x000fda0003f05270 */
[----:B------:R-:W-:Y:S05]  /*0d50*/  @!P0 BRA `(.L_x_14) ;  /* 0x0000003000188947 */ /* 0x000fea0003800000 */
[----:B------:R-:W-:-:S13]  /*0d60*/  ISETP.NE.AND P0, PT, R10, 0x1, PT ;  /* 0x000000010a00780c */ /* 0x000fda0003f05270 */
[----:B------:R-:W-:Y:S05]  /*0d70*/  @P0 EXIT ;  /* 0x000000000000094d */ /* 0x000fea0003800000 */
[----:B------:R-:W-:Y:S01]  /*0d80*/  ISETP.GE.AND P0, PT, R5, 0x1, PT ;  /* 0x000000010500780c */ /* 0x000fe20003f06270 */
[----:B------:R-:W-:Y:S01]  /*0d90*/  UMOV UR4, URZ ;  /* 0x0000003f00047c82 */ /* 0x000fe20008000000 */
[----:B------:R-:W-:Y:S02]  /*0da0*/  CS2R R54, SRZ ;  /* 0x0000000000367805 */ /* 0x000fe4000001ff00 */
[----:B------:R-:W-:Y:S02]  /*0db0*/  CS2R R24, SRZ ;  /* 0x0000000000187805 */ /* 0x000fe4000001ff00 */
[----:B------:R-:W-:Y:S02]  /*0dc0*/  CS2R R26, SRZ ;  /* 0x00000000001a7805 */ /* 0x000fe4000001ff00 */
[----:B------:R-:W-:Y:S02]  /*0dd0*/  CS2R R28, SRZ ;  /* 0x00000000001c7805 */ /* 0x000fe4000001ff00 */
[----:B------:R-:W-:-:S02]  /*0de0*/  CS2R R30, SRZ ;  /* 0x00000000001e7805 */ /* 0x000fc4000001ff00 */
[----:B------:R-:W-:Y:S02]  /*0df0*/  CS2R R32, SRZ ;  /* 0x0000000000207805 */ /* 0x000fe4000001ff00 */
        /* <DEDUP_REMOVED lines=9> */
[----:B------:R-:W-:Y:S01]  /*0e90*/  CS2R R52, SRZ ;  /* 0x0000000000347805 */ /* 0x000fe2000001ff00 */
[----:B------:R-:W-:Y:S06]  /*0ea0*/  @!P0 BRA `(.L_x_15) ;  /* 0x0000000000788947 */ /* 0x000fec0003800000 */
[----:B------:R-:W-:-:S04]  /*0eb0*/  LOP3.LUT R6, R2, 0x1, RZ, 0xfc, !PT ;  /* 0x0000000102067812 */ /* 0x000fc800078efcff */
[----:B------:R-:W-:-:S13]  /*0ec0*/  ISETP.NE.AND P0, PT, R6, 0x3, PT ;  /* 0x000000030600780c */ /* 0x000fda0003f05270 */
[----:B------:R-:W-:Y:S05]  /*0ed0*/  @!P0 BRA `(.L_x_16) ;  /* 0x0000000000048947 */ /* 0x000fea0003800000 */
[----:B------:R-:W-:Y:S01]  /*0ee0*/  BPT.TRAP 0x1 ;  /* 0x000000040000795c */ /* 0x000fe20000300000 */
.L_x_16:
[----:B------:R-:W4:Y:S01]  /*0ef0*/  S2UR UR5, SR_CgaCtaId ;  /* 0x00000000000579c3 */ /* 0x000f220000008800 */
[----:B------:R-:W-:Y:S01]  /*0f00*/  SHF.L.U32 R6, RZ, 0x1f, RZ ;  /* 0x0000001fff067819 */ /* 0x000fe200000006ff */
[----:B------:R-:W-:Y:S02]  /*0f10*/  UMOV UR4, 0x400 ;  /* 0x0000040000047882 */ /* 0x000fe40000000000 */
[----:B----4-:R-:W-:-:S12]  /*0f20*/  ULEA UR4, UR5, UR4, 0x18 ;  /* 0x0000000405047291 */ /* 0x010fd8000f8ec03f */
.L_x_17:
[----:B----4-:R-:W-:-:S04]  /*0f30*/  IMAD.U32 R7, RZ, RZ, UR4 ;  /* 0x00000004ff077e24 */ /* 0x010fc8000f8e00ff */
[----:B------:R4:W0:Y:S03]  /*0f40*/  SYNCS.PHASECHK.TRANS64.TRYWAIT P0, [R7+URZ+0x38000], R6 ;  /* 0x03800006070075a7 */ /* 0x000826000800017f */
[----:B0-----:R-:W-:Y:S05]  /*0f50*/  @!P0 NANOSLEEP.SYNCS 0x989680 ;  /* 0x009896800000895d */ /* 0x001fea0003900000 */
[----:B------:R-:W0:Y:S02]  /*0f60*/  @!P0 SYNCS.PHASECHK.TRANS64 P0, [R7+URZ+0x38000], R6 ;  /* 0x03800006070085a7 */ /* 0x000e24000800007f */
[----:B0-----:R-:W-:Y:S05]  /*0f70*/  @!P0 BRA `(.L_x_17) ;  /* 0xfffffffc00ec8947 */ /* 0x001fea000383ffff */
[----:B------:R-:W-:Y:S01]  /*0f80*/  UIADD3 UR5, UR4, 0x1c000, URZ ;  /* 0x0001c00004057890 */ /* 0x000fe2000fffe03f */
[----:B------:R-:W-:Y:S01]  /*0f90*/  WARPGROUP.ARRIVE ;  /* 0x00000000000079c5 */ /* 0x000fe20000000000 */
[----:B------:R-:W-:Y:S02]  /*0fa0*/  USHF.R.U32.HI UR4, URZ, 0x4, UR4 ;  /* 0x000000043f047899 */ /* 0x000fe40008011604 */
[----:B------:R-:W-:Y:S02]  /*0fb0*/  USHF.R.U32.HI UR5, URZ, 0x4, UR5 ;  /* 0x000000043f057899 */ /* 0x000fe40008011605 */
[----:B------:R-:W-:Y:S02]  /*0fc0*/  ULOP3.LUT UR4, UR4, 0x3fff, URZ, 0xc0, !UPT ;  /* 0x00003fff04047892 */ /* 0x000fe4000f8ec03f */
[----:B------:R-:W-:Y:S02]  /*0fd0*/  ULOP3.LUT UR5, UR5, 0x3fff, URZ, 0xc0, !UPT ;  /* 0x00003fff05057892 */ /* 0x000fe4000f8ec03f */
[----:B------:R-:W-:-:S02]  /*0fe0*/  ULOP3.LUT UR4, UR4, 0x10000, URZ, 0xfc, !UPT ;  /* 0x0001000004047892 */ /* 0x000fc4000f8efc3f */
[----:B------:R-:W-:Y:S01]  /*0ff0*/  ULOP3.LUT UR6, UR5, 0x10000, URZ, 0xfc, !UPT ;  /* 0x0001000005067892 */ /* 0x000fe2000f8efc3f */
[----:B------:R-:W-:Y:S02]  /*1000*/  UMOV UR7, 0x80000020 ;  /* 0x8000002000077882 */ /* 0x000fe40000000000 */
[----:B------:R-:W-:-:S06]  /*1010*/  UMOV UR5, 0x80000020 ;  /* 0x8000002000057882 */ /* 0x000fcc0000000000 */
[----:B------:R-:W-:Y:S01]  /*1020*/  QGMMA.64x64x32.F32.E4M3.E4M3 R24, gdesc[UR4], RZ, !UPT ;  /* 0x00e00000041879f3 */ /* 0x000fe2000c7008ff */
[----:B------:R-:W-:Y:S02]  /*1030*/  UIADD3 UR4, UR4, 0x2, URZ ;  /* 0x0000000204047890 */ /* 0x000fe4000fffe03f */
[----:B------:R-:W-:Y:S01]  /*1040*/  UIADD3 UR6, UR6, 0x2, URZ ;  /* 0x0000000206067890 */ /* 0x000fe2000fffe03f */
[----:B------:R-:W-:Y:S01]  /*1050*/  UMOV UR5, 0x80000020 ;  /* 0x8000002000057882 */ /* 0x000fe20000000000 */
[----:B------:R-:W-:-:S07]  /*1060*/  UMOV UR7, 0x80000020 ;  /* 0x8000002000077882 */ /* 0x000fce0000000000 */
[----:B------:R-:W-:Y:S01]  /*1070*/  QGMMA.64x64x32.F32.E4M3.E4M3 R24, gdesc[UR4], R24, gsb0 ;  /* 0x00e00000041879f3 */ /* 0x000fe20008000818 */
[----:B------:R-:W-:-:S05]  /*1080*/  UMOV UR4, 0x1 ;  /* 0x0000000100047882 */ /* 0x000fca0000000000 */
.L_x_15:
[----:B----4-:R-:W-:-:S05]  /*1090*/  VIMNMX R6, R5, 0x1, PT ;  /* 0x0000000105067848 */ /* 0x010fca0003fe0100 */
[----:B------:R-:W-:-:S05]  /*10a0*/  IMAD.IADD R6, R5, 0x1, -R6 ;  /* 0x0000000105067824 */ /* 0x000fca00078e0a06 */
[----:B------:R-:W-:-:S13]  /*10b0*/  ISETP.GE.AND P0, PT, R6, 0x1, PT ;  /* 0x000000010600780c */ /* 0x000fda0003f06270 */
[----:B------:R-:W-:Y:S05]  /*10c0*/  @!P0 BRA `(.L_x_18) ;  /* 0x0000000000f48947 */ /* 0x000fea0003800000 */
[----:B------:R-:W4:Y:S01]  /*10d0*/  S2UR UR6, SR_CgaCtaId ;  /* 0x00000000000679c3 */ /* 0x000f220000008800 */
[----:B------:R-:W-:Y:S01]  /*10e0*/  UMOV UR5, 0x400 ;  /* 0x0000040000057882 */ /* 0x000fe20000000000 */
[----:B------:R-:W-:Y:S01]  /*10f0*/  LOP3.LUT R7, RZ, R5, RZ, 0x33, !PT ;  /* 0x00000005ff077212 */ /* 0x000fe200078e33ff */
[----:B------:R-:W-:Y:S01]  /*1100*/  IMAD.MOV.U32 R11, RZ, RZ, RZ ;  /* 0x000000ffff0b7224 */ /* 0x000fe200078e00ff */
[----:B01----:R-:W-:Y:S01]  /*1110*/  LOP3.LUT R13, R2, 0x1, RZ, 0xfc, !PT ;  /* 0x00000001020d7812 */ /* 0x003fe200078efcff */
[----:B------:R-:W-:Y:S01]  /*1120*/  UISETP.NE.U32.AND UP0, UPT, UR4, URZ, UPT ;  /* 0x0000003f0400728c */ /* 0x000fe2000bf05070 */
[----:B------:R-:W-:Y:S01]  /*1130*/  VIMNMX R8, R7, -0x2, !PT ;  /* 0xfffffffe07087848 */ /* 0x000fe20007fe0100 */
[----:B------:R-:W-:-:S03]  /*1140*/  IMAD.MOV.U32 R7, RZ, RZ, RZ ;  /* 0x000000ffff077224 */ /* 0x000fc600078e00ff */
[----:B------:R-:W-:Y:S01]  /*1150*/  IADD3 R8, R8, 0x2, R5 ;  /* 0x0000000208087810 */ /* 0x000fe20007ffe005 */
[----:B----4-:R-:W-:-:S04]  /*1160*/  ULEA UR5, UR6, UR5, 0x18 ;  /* 0x0000000506057291 */ /* 0x010fc8000f8ec03f */
[----:B------:R-:W-:Y:S02]  /*1170*/  UIADD3 UR6, UR5, 0x1c000, URZ ;  /* 0x0001c00005067890 */ /* 0x000fe4000fffe03f */
[----:B------:R-:W-:Y:S02]  /*1180*/  USHF.R.U32.HI UR7, URZ, 0x4, UR5 ;  /* 0x000000043f077899 */ /* 0x000fe40008011605 */
[----:B------:R-:W-:Y:S02]  /*1190*/  USHF.R.U32.HI UR6, URZ, 0x4, UR6 ;  /* 0x000000043f067899 */ /* 0x000fe40008011606 */
[----:B------:R-:W-:Y:S02]  /*11a0*/  ULOP3.LUT UR7, UR7, 0x3fff, URZ, 0xc0, !UPT ;  /* 0x00003fff07077892 */ /* 0x000fe4000f8ec03f */
[----:B------:R-:W-:Y:S02]  /*11b0*/  ULOP3.LUT UR6, UR6, 0x3fff, URZ, 0xc0, !UPT ;  /* 0x00003fff06067892 */ /* 0x000fe4000f8ec03f */
[----:B------:R-:W-:-:S02]  /*11c0*/  ULOP3.LUT UR7, UR7, 0x10000, URZ, 0xfc, !UPT ;  /* 0x0001000007077892 */ /* 0x000fc4000f8efc3f */
[----:B------:R-:W-:-:S12]  /*11d0*/  ULOP3.LUT UR6, UR6, 0x10000, URZ, 0xfc, !UPT ;  /* 0x0001000006067892 */ /* 0x000fd8000f8efc3f */
.L_x_23:
[----:B------:R-:W-:-:S13]  /*11e0*/  ISETP.NE.AND P1, PT, R13, 0x3, PT ;  /* 0x000000030d00780c */ /* 0x000fda0003f25270 */
[----:B------:R-:W-:Y:S05]  /*11f0*/  @!P1 BRA `(.L_x_19) ;  /* 0x0000000000049947 */ /* 0x000fea0003800000 */
[----:B------:R-:W-:Y:S01]  /*1200*/  BPT.TRAP 0x1 ;  /* 0x000000040000795c */ /* 0x000fe20000300000 */
.L_x_19:
[----:B------:R-:W-:Y:S01]  /*1210*/  SHF.L.U32 R9, R11, 0x1f, RZ ;  /* 0x0000001f0b097819 */ /* 0x000fe200000006ff */
[----:B------:R-:W-:-:S12]  /*1220*/  ULEA UR8, UR4, UR5, 0x3 ;  /* 0x0000000504087291 */ /* 0x000fd8000f8e183f */
.L_x_20:
[----:B0-----:R-:W-:-:S04]  /*1230*/  IMAD.U32 R10, RZ, RZ, UR8 ;  /* 0x00000008ff0a7e24 */ /* 0x001fc8000f8e00ff */
[----:B------:R0:W1:Y:S03]  /*1240*/  SYNCS.PHASECHK.TRANS64.TRYWAIT P0, [R10+URZ+0x38000], R9 ;  /* 0x038000090a0075a7 */ /* 0x000066000800017f */
[----:B-1----:R-:W-:Y:S05]  /*1250*/  @!P0 NANOSLEEP.SYNCS 0x989680 ;  /* 0x009896800000895d */ /* 0x002fea0003900000 */
[----:B------:R-:W1:Y:S02]  /*1260*/  @!P0 SYNCS.PHASECHK.TRANS64 P0, [R10+URZ+0x38000], R9 ;  /* 0x038000090a0085a7 */ /* 0x000e64000800007f */
[----:B-1----:R-:W-:Y:S05]  /*1270*/  @!P0 BRA `(.L_x_20) ;  /* 0xfffffffc00ec8947 */ /* 0x002fea000383ffff */
[----:B------:R-:W-:Y:S01]  /*1280*/  ULEA UR8, UR4, UR7, 0x8 ;  /* 0x0000000704087291 */ /* 0x000fe2000f8e403f */
[----:B------:R-:W-:Y:S01]  /*1290*/  WARPGROUP.ARRIVE ;  /* 0x00000000000079c5 */ /* 0x000fe20000000000 */
[----:B------:R-:W-:Y:S01]  /*12a0*/  ULEA UR10, UR4, UR6, 0x8 ;  /* 0x00000006040a7291 */ /* 0x000fe2000f8e403f */
[----:B------:R-:W-:Y:S01]  /*12b0*/  UMOV UR9, 0x80000020 ;  /* 0x8000002000097882 */ /* 0x000fe20000000000 */
[----:B------:R-:W-:-:S07]  /*12c0*/  UMOV UR11, 0x80000020 ;  /* 0x80000020000b7882 */ /* 0x000fce0000000000 */
[----:B------:R-:W-:Y:S01]  /*12d0*/  QGMMA.64x64x32.F32.E4M3.E4M3 R24, gdesc[UR8], R24, UP0 ;  /* 0x00e00000081879f3 */ /* 0x000fe2000bf00818 */
[----:B------:R-:W-:Y:S02]  /*12e0*/  UIADD3 UR8, UR8, 0x2, URZ ;  /* 0x0000000208087890 */ /* 0x000fe4000fffe03f */
[----:B------:R-:W-:Y:S01]  /*12f0*/  UIADD3 UR10, UR10, 0x2, URZ ;  /* 0x000000020a0a7890 */ /* 0x000fe2000fffe03f */
[----:B------:R-:W-:Y:S01]  /*1300*/  UMOV UR9, 0x80000020 ;  /* 0x8000002000097882 */ /* 0x000fe20000000000 */
[----:B------:R-:W-:-:S07]  /*1310*/  UMOV UR11, 0x80000020 ;  /* 0x80000020000b7882 */ /* 0x000fce0000000000 */
[----:B------:R-:W-:Y:S03]  /*1320*/  QGMMA.64x64x32.F32.E4M3.E4M3 R24, gdesc[UR8], R24, gsb0 ;  /* 0x00e00000081879f3 */ /* 0x000fe60008000818 */
[----:B------:R-:W-:Y:S02]  /*1330*/  WARPGROUP.DEPBAR.LE gsb0, 0x1 ;  /* 0x00008000000079c5 */ /* 0x000fe40000010100 */
[----:B------:R-:W-:Y:S05]  /*1340*/  @!P1 BRA `(.L_x_21) ;  /* 0x0000000000049947 */ /* 0x000fea0003800000 */
[----:B------:R-:W-:Y:S01]  /*1350*/  BPT.TRAP 0x1 ;  /* 0x000000040000795c */ /* 0x000fe20000300000 */
.L_x_21:
[----:B------:R-:W-:-:S13]  /*1360*/  ISETP.NE.AND P0, PT, R3, RZ, PT ;  /* 0x000000ff0300720c */ /* 0x000fda0003f05270 */
[----:B0-----:R-:W-:-:S05]  /*1370*/  @P0 LEA R9, R7, UR5, 0x3 ;  /* 0x0000000507090c11 */ /* 0x001fca000f8e18ff */
[----:B------:R-:W-:-:S05]  /*1380*/  @P0 VIADD R9, R9, 0x380e0 ;  /* 0x000380e009090836 */ /* 0x000fca0000000000 */
[----:B------:R-:W-:-:S04]  /*1390*/  @P0 PRMT R9, R4, 0x654, R9 ;  /* 0x0000065404090816 */ /* 0x000fc80000000009 */
[----:B------:R0:W-:Y:S01]  /*13a0*/  @P0 SYNCS.ARRIVE.TRANS64.RED.A1T0 RZ, [R9+URZ], RZ ;  /* 0x000000ff09ff09a7 */ /* 0x0001e2000810043f */
[----:B------:R-:W-:-:S13]  /*13b0*/  ISETP.GT.U32.AND P0, PT, R2, 0x1, PT ;  /* 0x000000010200780c */ /* 0x000fda0003f04070 */
[----:B0-----:R-:W-:Y:S05]  /*13c0*/  @P0 BRA `(.L_x_22) ;  /* 0x0000000000040947 */ /* 0x001fea0003800000 */
[----:B------:R-:W-:Y:S01]  /*13d0*/  BPT.TRAP 0x1 ;  /* 0x000000040000795c */ /* 0x000fe20000300000 */
.L_x_22:
[----:B------:R-:W-:Y:S01]  /*13e0*/  VIADD R8, R8, 0xffffffff ;  /* 0xffffffff08087836 */ /* 0x000fe20000000000 */
[----:B------:R-:W-:Y:S01]  /*13f0*/  UIADD3 UR4, UR4, 0x1, URZ ;  /* 0x0000000104047890 */ /* 0x000fe2000fffe03f */
[----:B------:R-:W-:-:S03]  /*1400*/  VIADD R7, R7, 0x1 ;  /* 0x0000000107077836 */ /* 0x000fc60000000000 */
[----:B------:R-:W-:Y:S01]  /*1410*/  ISETP.GT.AND P1, PT, R8, 0x1, PT ;  /* 0x000000010800780c */ /* 0x000fe20003f24270 */
[----:B------:R-:W-:Y:S01]  /*1420*/  UISETP.NE.AND UP0, UPT, UR4, 0x1c, UPT ;  /* 0x0000001c0400788c */ /* 0x000fe2000bf05270 */
[----:B------:R-:W-:-:S03]  /*1430*/  ISETP.NE.AND P0, PT, R7, 0x1c, PT ;  /* 0x0000001c0700780c */ /* 0x000fc60003f05270 */
[----:B------:R-:W-:Y:S01]  /*1440*/  USEL UR8, URZ, 0x1, UP0 ;  /* 0x000000013f087887 */ /* 0x000fe20008000000 */
[----:B------:R-:W-:Y:S01]  /*1450*/  SEL R7, R7, RZ, P0 ;  /* 0x000000ff07077207 */ /* 0x000fe20000000000 */
[----:B------:R-:W-:Y:S02]  /*1460*/  USEL UR4, UR4, URZ, UP0 ;  /* 0x0000003f04047287 */ /* 0x000fe40008000000 */
[----:B------:R-:W-:Y:S02]  /*1470*/  UPLOP3.LUT UP0, UPT, UPT, UPT, UPT, 0x80, 0x0 ;  /* 0x000000000000789c */ /* 0x000fe40003f0f070 */
[----:B------:R-:W-:Y:S02]  /*1480*/  LOP3.LUT R11, R11, UR8, RZ, 0x3c, !PT ;  /* 0x000000080b0b7c12 */ /* 0x000fe4000f8e3cff */
[----:B------:R-:W-:Y:S07]  /*1490*/  @P1 BRA `(.L_x_23) ;  /* 0xfffffffc00501947 */ /* 0x000fee000383ffff */
.L_x_18:
[----:B------:R-:W-:Y:S01]  /*14a0*/  ISETP.GE.AND P0, PT, R5, 0x1, PT ;  /* 0x000000010500780c */ /* 0x000fe20003f06270 */
[----:B------:R-:W-:-:S12]  /*14b0*/  WARPGROUP.DEPBAR.LE gsb0, 0x0 ;  /* 0x00008000000079c5 */ /* 0x000fd80000010000 */
[----:B------:R-:W-:Y:S05]  /*14c0*/  @!P0 BRA `(.L_x_24) ;  /* 0x0000000000548947 */ /* 0x000fea0003800000 */
[----:B------:R-:W-:-:S04]  /*14d0*/  LOP3.LUT R5, R2, 0x1, RZ, 0xfc, !PT ;  /* 0x0000000102057812 */ /* 0x000fc800078efcff */
[----:B------:R-:W-:-:S13]  /*14e0*/  ISETP.NE.AND P0, PT, R5, 0x3, PT ;  /* 0x000000030500780c */ /* 0x000fda0003f05270 */
[----:B------:R-:W-:Y:S05]  /*14f0*/  @!P0 BRA `(.L_x_25) ;  /* 0x0000000000048947 */ /* 0x000fea0003800000 */
[----:B------:R-:W-:Y:S01]  /*1500*/  BPT.TRAP 0x1 ;  /* 0x000000040000795c */ /* 0x000fe20000300000 */
.L_x_25:
[----:B------:R-:W-:Y:S01]  /*1510*/  ISETP.NE.AND P0, PT, R3, RZ, PT ;  /* 0x000000ff0300720c */ /* 0x000fe20003f05270 */
[----:B------:R-:W-:Y:S01]  /*1520*/  BSSY B0, `(.L_x_26) ;  /* 0x000000d000007945 */ /* 0x000fe20003800000 */
[----:B------:R-:W-:-:S11]  /*1530*/  ISETP.GT.U32.AND P1, PT, R2, 0x1, PT ;  /* 0x000000010200780c */ /* 0x000fd60003f24070 */
[----:B------:R-:W-:Y:S05]  /*1540*/  @!P0 BRA `(.L_x_27) ;  /* 0x0000000000288947 */ /* 0x000fea0003800000 */
[----:B------:R-:W4:Y:S01]  /*1550*/  S2R R8, SR_CgaCtaId ;  /* 0x0000000000087919 */ /* 0x000f220000008800 */
[----:B------:R-:W-:Y:S02]  /*1560*/  SHF.R.U32.HI R2, RZ, 0x2, R6 ;  /* 0x00000002ff027819 */ /* 0x000fe40000011606 */
[----:B------:R-:W-:-:S03]  /*1570*/  MOV R5, 0x400 ;  /* 0x0000040000057802 */ /* 0x000fc60000000f00 */
[----:B------:R-:W-:-:S04]  /*1580*/  IMAD.WIDE.U32 R2, R2, 0x24924925, RZ ;  /* 0x2492492502027825 */ /* 0x000fc800078e00ff */
[----:B------:R-:W-:Y:S01]  /*1590*/  IMAD R2, R3, -0x1c, R6 ;  /* 0xffffffe403027824 */ /* 0x000fe200078e0206 */
[----:B----4-:R-:W-:-:S05]  /*15a0*/  LEA R5, R8, R5, 0x18 ;  /* 0x0000000508057211 */ /* 0x010fca00078ec0ff */
[----:B------:R-:W-:-:S04]  /*15b0*/  IMAD R2, R2, 0x8, R5 ;  /* 0x0000000802027824 */ /* 0x000fc800078e0205 */
[----:B------:R-:W-:-:S05]  /*15c0*/  VIADD R3, R2, 0x380e0 ;  /* 0x000380e002037836 */ /* 0x000fca0000000000 */
[----:B------:R-:W-:-:S04]  /*15d0*/  PRMT R3, R4, 0x654, R3 ;  /* 0x0000065404037816 */ /* 0x000fc80000000003 */
[----:B------:R4:W-:Y:S03]  /*15e0*/  SYNCS.ARRIVE.TRANS64.RED.A1T0 RZ, [R3+URZ], RZ ;  /* 0x000000ff03ff79a7 */ /* 0x0009e6000810043f */
.L_x_27:
[----:B------:R-:W-:Y:S05]  /*15f0*/  BSYNC B0 ;  /* 0x0000000000007941 */ /* 0x000fea0003800000 */
.L_x_26:
[----:B------:R-:W-:Y:S05]  /*1600*/  @P1 BRA `(.L_x_24) ;  /* 0x0000000000041947 */ /* 0x000fea0003800000 */
[----:B------:R-:W-:Y:S01]  /*1610*/  BPT.TRAP 0x1 ;  /* 0x000000040000795c */ /* 0x000fe20000300000 */
.L_x_24:
[----:B------:R-:W4:Y:S01]  /*1620*/  S2R R2, SR_TID.X ;  /* 0x0000000000027919 */ /* 0x000f220000002100 */
[----:B------:R-:W-:Y:S01]  /*1630*/  ULDC.64 UR4, c[0x0][0x280] ;  /* 0x0000a00000047ab9 */ /* 0x000fe20000000a00 */
[----:B01----:R-:W0:Y:S01]  /*1640*/  S2R R13, SR_CTAID.Y ;  /* 0x00000000000d7919 */ /* 0x003e220000002600 */
[----:B------:R-:W1:Y:S01]  /*1650*/  S2R R5, SR_CTAID.X ;  /* 0x0000000000057919 */ /* 0x000e620000002500 */
[----:B----4-:R-:W-:-:S04]  /*1660*/  SHF.R.S32.HI R3, RZ, 0x1f, R2 ;  /* 0x0000001fff037819 */ /* 0x010fc80000011402 */
[----:B------:R-:W-:Y:S01]  /*1670*/  LEA.HI R3, R3, R2, RZ, 0x7 ;  /* 0x0000000203037211 */ /* 0x000fe200078f38ff */
[----:B0-----:R-:W-:-:S03]  /*1680*/  IMAD.SHL.U32 R13, R13, 0x40, RZ ;  /* 0x000000400d0d7824 */ /* 0x001fc600078e00ff */
[----:B------:R-:W-:Y:S01]  /*1690*/  LOP3.LUT R3, R3, 0xffffff80, RZ, 0xc0, !PT ;  /* 0xffffff8003037812 */ /* 0x000fe200078ec0ff */
[----:B-1----:R-:W-:Y:S01]  /*16a0*/  IMAD.SHL.U32 R15, R5, 0x40, RZ ;  /* 0x00000040050f7824 */ /* 0x002fe200078e00ff */
[----:B------:R-:W-:-:S03]  /*16b0*/  ISETP.GE.AND P0, PT, R13, UR5, PT ;  /* 0x000000050d007c0c */ /* 0x000fc6000bf06270 */
[----:B------:R-:W-:Y:S01]  /*16c0*/  IMAD.IADD R17, R2, 0x1, -R3 ;  /* 0x0000000102117824 */ /* 0x000fe200078e0a03 */
[----:B------:R-:W-:-:S04]  /*16d0*/  ISETP.GE.OR P0, PT, R15, UR4, P0 ;  /* 0x000000040f007c0c */ /* 0x000fc80008706670 */
[----:B------:R-:W-:-:S04]  /*16e0*/  SHF.R.S32.HI R4, RZ, 0x1f, R17 ;  /* 0x0000001fff047819 */ /* 0x000fc80000011411 */
[----:B------:R-:W-:-:S04]  /*16f0*/  LEA.HI R2, R4, R17, RZ, 0x2 ;  /* 0x0000001104027211 */ /* 0x000fc800078f10ff */
[--C-:B------:R-:W-:Y:S02]  /*1700*/  SHF.R.S32.HI R6, RZ, 0x2, R2.reuse ;  /* 0x00000002ff067819 */ /* 0x100fe40000011402 */
[----:B------:R-:W-:-:S04]  /*1710*/  SHF.R.S32.HI R3, RZ, 0x1f, R2 ;  /* 0x0000001fff037819 */ /* 0x000fc80000011402 */
[----:B------:R-:W-:Y:S01]  /*1720*/  LEA.HI R3, R3, R6, RZ, 0x3 ;  /* 0x0000000603037211 */ /* 0x000fe200078f18ff */
[----:B------:R-:W-:Y:S06]  /*1730*/  @P0 EXIT ;  /* 0x000000000000094d */ /* 0x000fec0003800000 */
[----:B------:R-:W-:Y:S01]  /*1740*/  LOP3.LUT R3, R3, 0xfffffff8, RZ, 0xc0, !PT ;  /* 0xfffffff803037812 */ /* 0x000fe200078ec0ff */
[----:B------:R-:W0:Y:S01]  /*1750*/  LDC.64 R10, c[0x0][0x658] ;  /* 0x00019600ff0a7b82 */ /* 0x000e220000000a00 */
[----:B------:R-:W-:Y:S01]  /*1760*/  LOP3.LUT R2, R2, 0x7ffffffc, RZ, 0xc0, !PT ;  /* 0x7ffffffc02027812 */ /* 0x000fe200078ec0ff */
[----:B------:R-:W-:Y:S02]  /*1770*/  ULDC.64 UR6, c[0x0][0x650] ;  /* 0x0001940000067ab9 */ /* 0x000fe40000000a00 */
[----:B------:R-:W-:Y:S02]  /*1780*/  IMAD.IADD R6, R6, 0x1, -R3 ;  /* 0x0000000106067824 */ /* 0x000fe400078e0a03 */
[----:B------:R-:W-:Y:S01]  /*1790*/  IMAD.IADD R2, R17, 0x1, -R2 ;  /* 0x0000000111027824 */ /* 0x000fe200078e0a02 */
[----:B------:R-:W-:Y:S02]  /*17a0*/  LEA.HI R17, R4, R17, RZ, 0x5 ;  /* 0x0000001104117211 */ /* 0x000fe400078f28ff */
[--C-:B------:R-:W-:Y:S01]  /*17b0*/  SHF.R.S32.HI R7, RZ, 0x1f, R6.reuse ;  /* 0x0000001fff077819 */ /* 0x100fe20000011406 */
[----:B------:R-:W-:Y:S01]  /*17c0*/  IMAD.SHL.U32 R14, R2, 0x2, RZ ;  /* 0x00000002020e7824 */ /* 0x000fe200078e00ff */
[----:B------:R-:W-:Y:S01]  /*17d0*/  SHF.R.S32.HI R17, RZ, 0x5, R17 ;  /* 0x00000005ff117819 */ /* 0x000fe20000011411 */
[----:B------:R-:W-:-:S03]  /*17e0*/  IMAD.WIDE R4, R5, 0x40, R6 ;  /* 0x0000004005047825 */ /* 0x000fc600078e0206 */
[----:B------:R-:W-:Y:S02]  /*17f0*/  SHF.R.S32.HI R8, RZ, 0x1f, R14 ;  /* 0x0000001fff087819 */ /* 0x000fe4000001140e */
[----:B------:R-:W-:Y:S01]  /*1800*/  IADD3 R2, P0, R13, R14, RZ ;  /* 0x0000000e0d027210 */ /* 0x000fe20007f1e0ff */
[C---:B------:R-:W-:Y:S02]  /*1810*/  IMAD R15, R17.reuse, -0x10, -R15 ;  /* 0xfffffff0110f7824 */ /* 0x040fe400078e0a0f */
[----:B------:R-:W-:Y:S01]  /*1820*/  IMAD.WIDE R4, R17, 0x10, R4 ;  /* 0x0000001011047825 */ /* 0x000fe200078e0204 */
[----:B------:R-:W-:Y:S02]  /*1830*/  LEA.HI.X.SX32 R3, R13, R8, 0x1, P0 ;  /* 0x000000080d037211 */ /* 0x000fe400000f0eff */
[----:B------:R-:W-:Y:S01]  /*1840*/  IADD3 R13, -R14, UR5, -R13 ;  /* 0x000000050e0d7c10 */ /* 0x000fe2000fffe90d */
[-C--:B0-----:R-:W-:Y:S01]  /*1850*/  IMAD R7, R5, R10.reuse, RZ ;  /* 0x0000000a05077224 */ /* 0x081fe200078e02ff */
[----:B------:R-:W-:Y:S01]  /*1860*/  IADD3 R15, R15, UR4, -R6 ;  /* 0x000000040f0f7c10 */ /* 0x000fe2000fffe806 */
[----:B------:R-:W-:-:S04]  /*1870*/  IMAD.WIDE.U32 R8, R4, R10, R2 ;  /* 0x0000000a04087225 */ /* 0x000fc800078e0002 */
[----:B------:R-:W-:Y:S01]  /*1880*/  IMAD R7, R4, R11, R7 ;  /* 0x0000000b04077224 */ /* 0x000fe200078e0207 */
[----:B------:R-:W-:Y:S02]  /*1890*/  LEA R16, P0, R10, R8, 0x3 ;  /* 0x000000080a107211 */ /* 0x000fe400078018ff */
[----:B------:R-:W-:Y:S01]  /*18a0*/  IADD3 R8, P1, R8, UR6, RZ ;  /* 0x0000000608087c10 */ /* 0x000fe2000ff3e0ff */
[----:B------:R-:W-:-:S05]  /*18b0*/  IMAD.IADD R7, R9, 0x1, R7 ;  /* 0x0000000109077824 */ /* 0x000fca00078e0207 */
[----:B------:R-:W-:Y:S02]  /*18c0*/  LEA.HI.X R11, R10, R7, R11, 0x3, P0 ;  /* 0x000000070a0b7211 */ /* 0x000fe400000f1c0b */
[----:B---3-5:R-:W-:Y:S02]  /*18d0*/  FSETP.NEU.AND P0, PT, R12, RZ, PT ;  /* 0x000000ff0c00720b */ /* 0x028fe40003f0d000 */
[----:B------:R-:W-:Y:S02]  /*18e0*/  IADD3 R10, P2, R16, UR6, RZ ;  /* 0x00000006100a7c10 */ /* 0x000fe4000ff5e0ff */
[----:B------:R-:W-:Y:S02]  /*18f0*/  IADD3.X R9, R7, UR7, RZ, P1, !PT ;  /* 0x0000000707097c10 */ /* 0x000fe40008ffe4ff */
[----:B------:R-:W-:-:S07]  /*1900*/  IADD3.X R11, R11, UR7, RZ, P2, !PT ;  /* 0x000000070b0b7c10 */ /* 0x000fce00097fe4ff */
[----:B------:R-:W-:Y:S05]  /*1910*/  @!P0 BRA `(.L_x_28) ;  /* 0x0000001800e08947 */ /* 0x000fea0003800000 */
[----:B------:R-:W-:Y:S01]  /*1920*/  ISETP.GE.AND P0, PT, R13, 0x1, PT ;  /* 0x000000010d00780c */ /* 0x000fe20003f06270 */
[----:B------:R-:W-:Y:S01]  /*1930*/  ULDC.64 UR4, c[0x0][0x630] ;  /* 0x00018c0000047ab9 */ /* 0x000fe20000000a00 */
[----:B------:R-:W-:Y:S01]  /*1940*/  ULDC.64 UR6, c[0x0][0x628] ;  /* 0x00018a0000067ab9 */ /* 0x000fe20000000a00 */
[----:B------:R-:W-:Y:S01]  /*1950*/  IMAD R17, R5, UR4, RZ ;  /* 0x0000000405117c24 */ /* 0x000fe2000f8e02ff */
[----:B------:R-:W-:Y:S01]  /*1960*/  ISETP.LT.OR P2, PT, R15, 0x1, !P0 ;  /* 0x000000010f00780c */ /* 0x000fe20004741670 */
[C---:B------:R-:W-:Y:S01]  /*1970*/  IMAD.WIDE.U32 R6, R4.reuse, UR4, R2 ;  /* 0x0000000404067c25 */ /* 0x040fe2000f8e0002 */
[----:B------:R-:W-:Y:S01]  /*1980*/  BSSY B0, `(.L_x_29) ;  /* 0x0000007000007945 */ /* 0x000fe20003800000 */
[----:B------:R-:W-:Y:S02]  /*1990*/  PRMT R14, RZ, 0x7610, R14 ;  /* 0x00007610ff0e7816 */ /* 0x000fe4000000000e */
[----:B------:R-:W-:Y:S01]  /*19a0*/  IMAD R17, R4, UR5, R17 ;  /* 0x0000000504117c24 */ /* 0x000fe2000f8e0211 */
[----:B------:R-:W-:-:S04]  /*19b0*/  IADD3 R6, P1, R6, UR6, RZ ;  /* 0x0000000606067c10 */ /* 0x000fc8000ff3e0ff */
[----:B------:R-:W-:-:S03]  /*19c0*/  IADD3.X R7, R7, UR7, R17, P1, !PT ;  /* 0x0000000707077c10 */ /* 0x000fc60008ffe411 */
[----:B------:R-:W-:Y:S06]  /*19d0*/  @P2 BRA `(.L_x_30) ;  /* 0x0000000000042947 */ /* 0x000fec0003800000 */
[----:B------:R0:W5:Y:S02]  /*19e0*/  LDG.E.U8 R14, desc[UR12][R6.64] ;  /* 0x0000000c060e7981 */ /* 0x000164000c1e1100 */
.L_x_30:
[----:B------:R-:W-:Y:S05]  /*19f0*/  BSYNC B0 ;  /* 0x0000000000007941 */ /* 0x000fea0003800000 */
.L_x_29:
[----:B-----5:R-:W-:Y:S01]  /*1a00*/  LOP3.LUT R14, R14, 0xff, RZ, 0xc0, !PT ;  /* 0x000000ff0e0e7812 */ /* 0x020fe200078ec0ff */
[----:B------:R-:W-:Y:S01]  /*1a10*/  BSSY B0, `(.L_x_31) ;  /* 0x000000c000007945 */ /* 0x000fe20003800000 */
[----:B------:R-:W-:Y:S02]  /*1a20*/  ISETP.GE.AND P1, PT, R13, 0x2, PT ;  /* 0x000000020d00780c */ /* 0x000fe40003f26270 */
[----:B------:R-:W-:Y:S02]  /*1a30*/  F2FP.F16.E4M3.UNPACK_B R14, R14 ;  /* 0x0000000eff0e723e */ /* 0x000fe400020006ff */
[----:B------:R-:W-:-:S03]  /*1a40*/  ISETP.LT.OR P3, PT, R15, 0x1, !P1 ;  /* 0x000000010f00780c */ /* 0x000fc60004f61670 */
[----:B------:R-:W-:Y:S01]  /*1a50*/  HADD2.F32 R17, -RZ, R14.H0_H0 ;  /* 0x2000000eff117230 */ /* 0x000fe20000004100 */
[----:B------:R-:W-:-:S04]  /*1a60*/  PRMT R14, RZ, 0x7610, R14 ;  /* 0x00007610ff0e7816 */ /* 0x000fc8000000000e */
[----:B------:R-:W-:-:S04]  /*1a70*/  FMUL R17, R17, R12 ;  /* 0x0000000c11117220 */ /* 0x000fc80000400000 */
[----:B--2---:R-:W-:-:S05]  /*1a80*/  FFMA R17, R24, R0, R17 ;  /* 0x0000000018117223 */ /* 0x004fca0000000011 */
[----:B------:R-:W-:-:S05]  /*1a90*/  F2FP.SATFINITE.E4M3.F32.PACK_AB_MERGE_C R17, RZ, R17, RZ ;  /* 0x00000011ff11723e */ /* 0x000fca00048070ff */
[----:B------:R1:W-:Y:S01]  /*1aa0*/  @!P2 STG.E.U8 desc[UR12][R8.64], R17 ;  /* 0x000000110800a986 */ /* 0x0003e2000c10110c */
[----:B------:R-:W-:Y:S05]  /*1ab0*/  @P3 BRA `(.L_x_32) ;  /* 0x0000000000043947 */ /* 0x000fea0003800000 */
[----:B------:R2:W5:Y:S02]  /*1ac0*/  LDG.E.U8 R14, desc[UR12][R6.64+0x1] ;  /* 0x0000010c060e7981 */ /* 0x000564000c1e1100 */
.L_x_32:
[----:B------:R-:W-:Y:S05]  /*1ad0*/  BSYNC B0 ;  /* 0x0000000000007941 */ /* 0x000fea0003800000 */
.L_x_31:
[----:B-----5:R-:W-:Y:S01]  /*1ae0*/  LOP3.LUT R14, R14, 0xff, RZ, 0xc0, !PT ;  /* 0x000000ff0e0e7812 */ /* 0x020fe200078ec0ff */
[----:B------:R-:W-:Y:S01]  /*1af0*/  BSSY B0, `(.L_x_33) ;  /* 0x0000012000007945 */ /* 0x000fe20003800000 */
[----:B-1----:R-:W-:Y:S02]  /*1b00*/  IADD3 R17, P2, R4, 0x8, RZ ;  /* 0x0000000804117810 */ /* 0x002fe40007f5e0ff */
[----:B------:R-:W-:Y:S02]  /*1b10*/  F2FP.F16.E4M3.UNPACK_B R14, R14 ;  /* 0x0000000eff0e723e */ /* 0x000fe400020006ff */
[----:B------:R-:W-:Y:S01]  /*1b20*/  ISETP.LT.OR P0, PT, R15, 0x9, !P0 ;  /* 0x000000090f00780c */ /* 0x000fe20004701670 */
[----:B------:R-:W-:Y:S02]  /*1b30*/  IMAD.X R5, RZ, RZ, R5, P2 ;  /* 0x000000ffff057224 */ /* 0x000fe400010e0605 */
[----:B------:R-:W-:Y:S02]  /*1b40*/  HADD2.F32 R19, -RZ, R14.H0_H0 ;  /* 0x2000000eff137230 */ /* 0x000fe40000004100 */
[----:B------:R-:W-:-:S02]  /*1b50*/  IMAD R14, R5, UR4, RZ ;  /* 0x00000004050e7c24 */ /* 0x000fc4000f8e02ff */
[----:B------:R-:W-:-:S04]  /*1b60*/  IMAD.WIDE.U32 R2, R17, UR4, R2 ;  /* 0x0000000411027c25 */ /* 0x000fc8000f8e0002 */
[----:B------:R-:W-:Y:S01]  /*1b70*/  FMUL R4, R19, R12 ;  /* 0x0000000c13047220 */ /* 0x000fe20000400000 */
[----:B------:R-:W-:-:S03]  /*1b80*/  IMAD R17, R17, UR5, R14 ;  /* 0x0000000511117c24 */ /* 0x000fc6000f8e020e */
[----:B------:R-:W-:Y:S01]  /*1b90*/  FFMA R4, R25, R0, R4 ;  /* 0x0000000019047223 */ /* 0x000fe20000000004 */
[----:B------:R-:W-:-:S04]  /*1ba0*/  IADD3 R2, P2, R2, UR6, RZ ;  /* 0x0000000602027c10 */ /* 0x000fc8000ff5e0ff */
[----:B------:R-:W-:Y:S02]  /*1bb0*/  F2FP.SATFINITE.E4M3.F32.PACK_AB_MERGE_C R5, RZ, R4, RZ ;  /* 0x00000004ff05723e */ /* 0x000fe400048070ff */
[----:B------:R-:W-:Y:S02]  /*1bc0*/  IADD3.X R3, R3, UR7, R17, P2, !PT ;  /* 0x0000000703037c10 */ /* 0x000fe400097fe411 */
[----:B------:R-:W-:Y:S01]  /*1bd0*/  PRMT R4, RZ, 0x7610, R4 ;  /* 0x00007610ff047816 */ /* 0x000fe20000000004 */
[----:B------:R1:W-:Y:S01]  /*1be0*/  @!P3 STG.E.U8 desc[UR12][R8.64+0x1], R5 ;  /* 0x000001050800b986 */ /* 0x0003e2000c10110c */
[----:B------:R-:W-:Y:S05]  /*1bf0*/  @P0 BRA `(.L_x_34) ;  /* 0x0000000000040947 */ /* 0x000fea0003800000 */
[----:B------:R3:W5:Y:S02]  /*1c00*/  LDG.E.U8 R4, desc[UR12][R2.64] ;  /* 0x0000000c02047981 */ /* 0x000764000c1e1100 */
.L_x_34:
[----:B------:R-:W-:Y:S05]  /*1c10*/  BSYNC B0 ;  /* 0x0000000000007941 */ /* 0x000fea0003800000 */
.L_x_33:
[----:B-----5:R-:W-:Y:S01]  /*1c20*/  LOP3.LUT R4, R4, 0xff, RZ, 0xc0, !PT ;  /* 0x000000ff04047812 */ /* 0x020fe200078ec0ff */
[----:B------:R-:W-:Y:S01]  /*1c30*/  BSSY B0, `(.L_x_35) ;  /* 0x000000b000007945 */ /* 0x000fe20003800000 */
[----:B------:R-:W-:Y:S02]  /*1c40*/  ISETP.LT.OR P1, PT, R15, 0x9, !P1 ;  /* 0x000000090f00780c */ /* 0x000fe40004f21670 */
[----:B------:R-:W-:-:S05]  /*1c50*/  F2FP.F16.E4M3.UNPACK_B R4, R4 ;  /* 0x00000004ff04723e */ /* 0x000fca00020006ff */
[----:B-1----:R-:W-:Y:S01]  /*1c60*/  HADD2.F32 R5, -RZ, R4.H0_H0 ;  /* 0x20000004ff057230 */ /* 0x002fe20000004100 */
[----:B------:R-:W-:-:S04]  /*1c70*/  PRMT R4, RZ, 0x7610, R4 ;  /* 0x00007610ff047816 */ /* 0x000fc80000000004 */
[----:B------:R-:W-:-:S04]  /*1c80*/  FMUL R5, R5, R12 ;  /* 0x0000000c05057220 */ /* 0x000fc80000400000 */
[----:B------:R-:W-:-:S05]  /*1c90*/  FFMA R5, R26, R0, R5 ;  /* 0x000000001a057223 */ /* 0x000fca0000000005 */
[----:B------:R-:W-:-:S05]  /*1ca0*/  F2FP.SATFINITE.E4M3.F32.PACK_AB_MERGE_C R5, RZ, R5, RZ ;  /* 0x00000005ff05723e */ /* 0x000fca00048070ff */
[----:B------:R1:W-:Y:S01]  /*1cb0*/  @!P0 STG.E.U8 desc[UR12][R10.64], R5 ;  /* 0x000000050a008986 */ /* 0x0003e2000c10110c */
[----:B------:R-:W-:Y:S05]  /*1cc0*/  @P1 BRA `(.L_x_36) ;  /* 0x0000000000041947 */ /* 0x000fea0003800000 */
[----:B------:R4:W5:Y:S02]  /*1cd0*/  LDG.E.U8 R4, desc[UR12][R2.64+0x1] ;  /* 0x0000010c02047981 */ /* 0x000964000c1e1100 */
.L_x_36:
[----:B------:R-:W-:Y:S05]  /*1ce0*/  BSYNC B0 ;  /* 0x0000000000007941 */ /* 0x000fea0003800000 */
.L_x_35:
[----:B-----5:R-:W-:Y:S01]  /*1cf0*/  LOP3.LUT R4, R4, 0xff, RZ, 0xc0, !PT ;  /* 0x000000ff04047812 */ /* 0x020fe200078ec0ff */
[----:B------:R-:W-:Y:S01]  /*1d00*/  BSSY B0, `(.L_x_37) ;  /* 0x000000c000007945 */ /* 0x000fe20003800000 */
[----:B------:R-:W-:Y:S02]  /*1d10*/  ISETP.GE.AND P0, PT, R13, 0x9, PT ;  /* 0x000000090d00780c */ /* 0x000fe40003f06270 */
[----:B------:R-:W-:Y:S02]  /*1d20*/  F2FP.F16.E4M3.UNPACK_B R4, R4 ;  /* 0x00000004ff04723e */ /* 0x000fe400020006ff */
[----:B------:R-:W-:-:S03]  /*1d30*/  ISETP.LT.OR P2, PT, R15, 0x1, !P0 ;  /* 0x000000010f00780c */ /* 0x000fc60004741670 */
[----:B-1----:R-:W-:-:S05]  /*1d40*/  HADD2.F32 R5, -RZ, R4.H0_H0 ;  /* 0x20000004ff057230 */ /* 0x002fca0000004100 */
[----:B------:R-:W-:-:S04]  /*1d50*/  FMUL R4, R5, R12 ;  /* 0x0000000c05047220 */ /* 0x000fc80000400000 */
[----:B------:R-:W-:-:S05]  /*1d60*/  FFMA R4, R27, R0, R4 ;  /* 0x000000001b047223 */ /* 0x000fca0000000004 */
[----:B------:R-:W-:Y:S02]  /*1d70*/  F2FP.SATFINITE.E4M3.F32.PACK_AB_MERGE_C R5, RZ, R4, RZ ;  /* 0x00000004ff05723e */ /* 0x000fe400048070ff */
[----:B------:R-:W-:-:S03]  /*1d80*/  PRMT R4, RZ, 0x7610, R4 ;  /* 0x00007610ff047816 */ /* 0x000fc60000000004 */
[----:B------:R1:W-:Y:S01]  /*1d90*/  @!P1 STG.E.U8 desc[UR12][R10.64+0x1], R5 ;  /* 0x000001050a009986 */ /* 0x0003e2000c10110c */
[----:B------:R-:W-:Y:S05]  /*1da0*/  @P2 BRA `(.L_x_38) ;  /* 0x0000000000042947 */ /* 0x000fea0003800000 */
[----:B------:R0:W5:Y:S02]  /*1db0*/  LDG.E.U8 R4, desc[UR12][R6.64+0x8] ;  /* 0x0000080c06047981 */ /* 0x000164000c1e1100 */
.L_x_38:
[----:B------:R-:W-:Y:S05]  /*1dc0*/  BSYNC B0 ;  /* 0x0000000000007941 */ /* 0x000fea0003800000 */
.L_x_37:
[----:B-----5:R-:W-:Y:S01]  /*1dd0*/  LOP3.LUT R4, R4, 0xff, RZ, 0xc0, !PT ;  /* 0x000000ff04047812 */ /* 0x020fe200078ec0ff */
[----:B------:R-:W-:Y:S01]  /*1de0*/  BSSY B0, `(.L_x_39) ;  /* 0x000000c000007945 */ /* 0x000fe20003800000 */
[----:B------:R-:W-:Y:S02]  /*1df0*/  ISETP.GE.AND P1, PT, R13, 0xa, PT ;  /* 0x0000000a0d00780c */ /* 0x000fe40003f26270 */
[----:B------:R-:W-:Y:S02]  /*1e00*/  F2FP.F16.E4M3.UNPACK_B R4, R4 ;  /* 0x00000004ff04723e */ /* 0x000fe400020006ff */
[----:B------:R-:W-:-:S03]  /*1e10*/  ISETP.LT.OR P3, PT, R15, 0x1, !P1 ;  /* 0x000000010f00780c */ /* 0x000fc60004f61670 */
        /* <DEDUP_REMOVED lines=8> */
.L_x_40:
[----:B------:R-:W-:Y:S05]  /*1ea0*/  BSYNC B0 ;  /* 0x0000000000007941 */ /* 0x000fea0003800000 */
.L_x_39:
[----:B-----5:R-:W-:Y:S01]  /*1eb0*/  LOP3.LUT R4, R4, 0xff, RZ, 0xc0, !PT ;  /* 0x000000ff04047812 */ /* 0x020fe200078ec0ff */
[----:B------:R-:W-:Y:S01]  /*1ec0*/  BSSY B0, `(.L_x_41) ;  /* 0x000000b000007945 */ /* 0x000fe20003800000 */
[----:B------:R-:W-:Y:S02]  /*1ed0*/  ISETP.LT.OR P0, PT, R15, 0x9, !P0 ;  /* 0x000000090f00780c */ /* 0x000fe40004701670 */
[----:B------:R-:W-:-:S05]  /*1ee0*/  F2FP.F16.E4M3.UNPACK_B R4, R4 ;  /* 0x00000004ff04723e */ /* 0x000fca00020006ff */
        /* <DEDUP_REMOVED lines=8> */
.L_x_42:
[----:B------:R-:W-:Y:S05]  /*1f70*/  BSYNC B0 ;  /* 0x0000000000007941 */ /* 0x000fea0003800000 */
.L_x_41:
        /* <DEDUP_REMOVED lines=12> */
.L_x_44:
[----:B------:R-:W-:Y:S05]  /*2040*/  BSYNC B0 ;  /* 0x0000000000007941 */ /* 0x000fea0003800000 */
.L_x_43:
        /* <DEDUP_REMOVED lines=13> */
.L_x_46:
[----:B------:R-:W-:Y:S05]  /*2120*/  BSYNC B0 ;  /* 0x0000000000007941 */ /* 0x000fea0003800000 */
.L_x_45:
        /* <DEDUP_REMOVED lines=13> */
.L_x_48:
[----:B------:R-:W-:Y:S05]  /*2200*/  BSYNC B0 ;  /* 0x0000000000007941 */ /* 0x000fea0003800000 */
.L_x_47:
        /* <DEDUP_REMOVED lines=12> */
.L_x_50:
[----:B------:R-:W-:Y:S05]  /*22d0*/  BSYNC B0 ;  /* 0x0000000000007941 */ /* 0x000fea0003800000 */
.L_x_49:
        /* <DEDUP_REMOVED lines=12> */
.L_x_52:
[----:B------:R-:W-:Y:S05]  /*23a0*/  BSYNC B0 ;  /* 0x0000000000007941 */ /* 0x000fea0003800000 */
.L_x_51:
        /* <DEDUP_REMOVED lines=13> */
.L_x_54:
[----:B------:R-:W-:Y:S05]  /*2480*/  BSYNC B0 ;  /* 0x0000000000007941 */ /* 0x000fea0003800000 */
.L_x_53:
        /* <DEDUP_REMOVED lines=13> */
.L_x_56:
[----:B------:R-:W-:Y:S05]  /*2560*/  BSYNC B0 ;  /* 0x0000000000007941 */ /* 0x000fea0003800000 */
.L_x_55:
        /* <DEDUP_REMOVED lines=12> */
.L_x_58:
[----:B------:R-:W-:Y:S05]  /*2630*/  BSYNC B0 ;  /* 0x0000000000007941 */ /* 0x000fea0003800000 */
.L_x_57:
        /* <DEDUP_REMOVED lines=12> */
.L_x_60:
[----:B------:R-:W-:Y:S05]  /*2700*/  BSYNC B0 ;  /* 0x0000000000007941 */ /* 0x000fea0003800000 */
.L_x_59:
        /* <DEDUP_REMOVED lines=13> */
.L_x_62:
[----:B------:R-:W-:Y:S05]  /*27e0*/  BSYNC B0 ;  /* 0x0000000000007941 */ /* 0x000fea0003800000 */
.L_x_61:
        /* <DEDUP_REMOVED lines=13> */
.L_x_64:
[----:B------:R-:W-:Y:S05]  /*28c0*/  BSYNC B0 ;  /* 0x0000000000007941 */ /* 0x000fea0003800000 */
.L_x_63:
        /* <DEDUP_REMOVED lines=12> */
.L_x_66:
[----:B------:R-:W-:Y:S05]  /*2990*/  BSYNC B0 ;  /* 0x0000000000007941 */ /* 0x000fea0003800000 */
.L_x_65:
        /* <DEDUP_REMOVED lines=12> */
.L_x_68:
[----:B------:R-:W-:Y:S05]  /*2a60*/  BSYNC B0 ;  /* 0x0000000000007941 */ /* 0x000fea0003800000 */
.L_x_67:
        /* <DEDUP_REMOVED lines=13> */
.L_x_70:
[----:B------:R-:W-:Y:S05]  /*2b40*/  BSYNC B0 ;  /* 0x0000000000007941 */ /* 0x000fea0003800000 */
.L_x_69:
        /* <DEDUP_REMOVED lines=13> */
.L_x_72:
[----:B------:R-:W-:Y:S05]  /*2c20*/  BSYNC B0 ;  /* 0x0000000000007941 */ /* 0x000fea0003800000 */
.L_x_71:
        /* <DEDUP_REMOVED lines=12> */
.L_x_74:
[----:B------:R-:W-:Y:S05]  /*2cf0*/  BSYNC B0 ;  /* 0x0000000000007941 */ /* 0x000fea0003800000 */
.L_x_73:
        /* <DEDUP_REMOVED lines=12> */
.L_x_76:
[----:B------:R-:W-:Y:S05]  /*2dc0*/  BSYNC B0 ;  /* 0x0000000000007941 */ /* 0x000fea0003800000 */
.L_x_75:
        /* <DEDUP_REMOVED lines=13> */
.L_x_78:
[----:B------:R-:W-:Y:S05]  /*2ea0*/  BSYNC B0 ;  /* 0x0000000000007941 */ /* 0x000fea0003800000 */
.L_x_77:
[----:B-----5:R-:W-:Y:S01]  /*2eb0*/  F2FP.F16.E4M3.UNPACK_B R4, R4 ;  /* 0x00000004ff04723e */ /* 0x020fe200020006ff */
[----:B------:R-:W-:Y:S01]  /*2ec0*/  BSSY B0, `(.L_x_79) ;  /* 0x000000b000007945 */ /* 0x000fe20003800000 */
[----:B------:R-:W-:-:S03]  /*2ed0*/  ISETP.GE.AND P1, PT, R13, 0x32, PT ;  /* 0x000000320d00780c */ /* 0x000fc60003f26270 */
[----:B-1----:R-:W-:Y:S01]  /*2ee0*/  HADD2.F32 R5, -RZ, R4.H0_H0 ;  /* 0x20000004ff057230 */ /* 0x002fe20000004100 */
[----:B------:R-:W-:Y:S02]  /*2ef0*/  ISETP.LT.OR P3, PT, R15, 0x1, !P1 ;  /* 0x000000010f00780c */ /* 0x000fe40004f61670 */
[----:B------:R-:W-:Y:S02]  /*2f00*/  PRMT R4, RZ, 0x7610, R4 ;  /* 0x00007610ff047816 */ /* 0x000fe40000000004 */
[----:B------:R-:W-:-:S04]  /*2f10*/  FMUL R5, R5, R12 ;  /* 0x0000000c05057220 */ /* 0x000fc80000400000 */
[----:B------:R-:W-:-:S05]  /*2f20*/  FFMA R5, R48, R0, R5 ;  /* 0x0000000030057223 */ /* 0x000fca0000000005 */
[----:B------:R-:W-:-:S05]  /*2f30*/  F2FP.SATFINITE.E4M3.F32.PACK_AB_MERGE_C R5, RZ, R5, RZ ;  /* 0x00000005ff05723e */ /* 0x000fca00048070ff */
[----:B------:R1:W-:Y:S01]  /*2f40*/  @!P2 STG.E.U8 desc[UR12][R8.64+0x30], R5 ;  /* 0x000030050800a986 */ /* 0x0003e2000c10110c */
[----:B------:R-:W-:Y:S05]  /*2f50*/  @P3 BRA `(.L_x_80) ;  /* 0x0000000000043947 */ /* 0x000fea0003800000 */
[----:B------:R0:W5:Y:S02]  /*2f60*/  LDG.E.U8 R4, desc[UR12][R6.64+0x31] ;  /* 0x0000310c06047981 */ /* 0x000164000c1e1100 */
.L_x_80:
[----:B------:R-:W-:Y:S05]  /*2f70*/  BSYNC B0 ;  /* 0x0000000000007941 */ /* 0x000fea0003800000 */
.L_x_79:
[----:B-----5:R-:W-:Y:S01]  /*2f80*/  F2FP.F16.E4M3.UNPACK_B R4, R4 ;  /* 0x00000004ff04723e */ /* 0x020fe200020006ff */
[----:B------:R-:W-:Y:S01]  /*2f90*/  BSSY B0, `(.L_x_81) ;  /* 0x000000a000007945 */ /* 0x000fe20003800000 */
        /* <DEDUP_REMOVED lines=9> */
.L_x_82:
[----:B------:R-:W-:Y:S05]  /*3030*/  BSYNC B0 ;  /* 0x0000000000007941 */ /* 0x000fea0003800000 */
.L_x_81:
[----:B-----5:R-:W-:Y:S01]  /*3040*/  F2FP.F16.E4M3.UNPACK_B R4, R4 ;  /* 0x00000004ff04723e */ /* 0x020fe200020006ff */
[----:B------:R-:W-:Y:S01]  /*3050*/  BSSY B0, `(.L_x_83) ;  /* 0x000000a000007945 */ /* 0x000fe20003800000 */
        /* <DEDUP_REMOVED lines=9> */
.L_x_84:
[----:B------:R-:W-:Y:S05]  /*30f0*/  BSYNC B0 ;  /* 0x0000000000007941 */ /* 0x000fea0003800000 */
.L_x_83:
[----:B-----5:R-:W-:Y:S01]  /*3100*/  F2FP.F16.E4M3.UNPACK_B R4, R4 ;  /* 0x00000004ff04723e */ /* 0x020fe200020006ff */
[----:B------:R-:W-:Y:S01]  /*3110*/  BSSY B0, `(.L_x_85) ;  /* 0x000000b000007945 */ /* 0x000fe20003800000 */
[----:B------:R-:W-:-:S03]  /*3120*/  ISETP.GE.AND P0, PT, R13, 0x39, PT ;  /* 0x000000390d00780c */ /* 0x000fc60003f06270 */
[----:B-1----:R-:W-:Y:S01]  /*3130*/  HADD2.F32 R5, -RZ, R4.H0_H0 ;  /* 0x20000004ff057230 */ /* 0x002fe20000004100 */
[----:B------:R-:W-:-:S04]  /*3140*/  ISETP.LT.OR P2, PT, R15, 0x1, !P0 ;  /* 0x000000010f00780c */ /* 0x000fc80004741670 */
[----:B------:R-:W-:-:S04]  /*3150*/  FMUL R4, R5, R12 ;  /* 0x0000000c05047220 */ /* 0x000fc80000400000 */
[----:B------:R-:W-:-:S05]  /*3160*/  FFMA R4, R51, R0, R4 ;  /* 0x0000000033047223 */ /* 0x000fca0000000004 */
[----:B------:R-:W-:Y:S02]  /*3170*/  F2FP.SATFINITE.E4M3.F32.PACK_AB_MERGE_C R5, RZ, R4, RZ ;  /* 0x00000004ff05723e */ /* 0x000fe400048070ff */
[----:B------:R-:W-:-:S03]  /*3180*/  PRMT R4, RZ, 0x7610, R4 ;  /* 0x00007610ff047816 */ /* 0x000fc60000000004 */
[----:B------:R1:W-:Y:S01]  /*3190*/  @!P1 STG.E.U8 desc[UR12][R10.64+0x31], R5 ;  /* 0x000031050a009986 */ /* 0x0003e2000c10110c */
[----:B------:R-:W-:Y:S05]  /*31a0*/  @P2 BRA `(.L_x_86) ;  /* 0x0000000000042947 */ /* 0x000fea0003800000 */
[----:B------:R0:W5:Y:S02]  /*31b0*/  LDG.E.U8 R4, desc[UR12][R6.64+0x38] ;  /* 0x0000380c06047981 */ /* 0x000164000c1e1100 */
.L_x_86:
[----:B------:R-:W-:Y:S05]  /*31c0*/  BSYNC B0 ;  /* 0x0000000000007941 */ /* 0x000fea0003800000 */
.L_x_85:
        /* <DEDUP_REMOVED lines=12> */
.L_x_88:
[----:B------:R-:W-:Y:S05]  /*3290*/  BSYNC B0 ;  /* 0x0000000000007941 */ /* 0x000fea0003800000 */
.L_x_87:
        /* <DEDUP_REMOVED lines=11> */
.L_x_90:
[----:B------:R-:W-:Y:S05]  /*3350*/  BSYNC B0 ;  /* 0x0000000000007941 */ /* 0x000fea0003800000 */
.L_x_89:
        /* <DEDUP_REMOVED lines=11> */
.L_x_92:
[----:B------:R-:W-:Y:S05]  /*3410*/  BSYNC B0 ;  /* 0x0000000000007941 */ /* 0x000fea0003800000 */
.L_x_91:
[----:B-----5:R-:W-:-:S05]  /*3420*/  F2FP.F16.E4M3.UNPACK_B R4, R4 ;  /* 0x00000004ff04723e */ /* 0x020fca00020006ff */
[----:B0--34-:R-:W-:-:S05]  /*3430*/  HADD2.F32 R3, -RZ, R4.H0_H0 ;  /* 0x20000004ff037230 */ /* 0x019fca0000004100 */
[----:B------:R-:W-:-:S04]  /*3440*/  FMUL R12, R3, R12 ;  /* 0x0000000c030c7220 */ /* 0x000fc80000400000 */
[----:B------:R-:W-:-:S05]  /*3450*/  FFMA R12, R55, R0, R12 ;  /* 0x00000000370c7223 */ /* 0x000fca000000000c */
[----:B------:R-:W-:Y:S01]  /*3460*/  F2FP.SATFINITE.E4M3.F32.PACK_AB_MERGE_C R3, RZ, R12, RZ ;  /* 0x0000000cff03723e */ /* 0x000fe200048070ff */
[----:B------:R-:W-:Y:S06]  /*3470*/  @P1 EXIT ;  /* 0x000000000000194d */ /* 0x000fec0003800000 */
[----:B------:R-:W-:Y:S01]  /*3480*/  STG.E.U8 desc[UR12][R10.64+0x39], R3 ;  /* 0x000039030a007986 */ /* 0x000fe2000c10110c */
[----:B------:R-:W-:Y:S05]  /*3490*/  EXIT ;  /* 0x000000000000794d */ /* 0x000fea0003800000 */
.L_x_28:
[C---:B------:R-:W-:Y:S01]  /*34a0*/  ISETP.GE.AND P1, PT, R13.reuse, 0x1, PT ;  /* 0x000000010d00780c */ /* 0x040fe20003f26270 */
[-C--:B--2---:R-:W-:Y:S01]  /*34b0*/  FMUL R24, R24, R0.reuse ;  /* 0x0000000018187220 */ /* 0x084fe20000400000 */
[----:B------:R-:W-:Y:S01]  /*34c0*/  ISETP.GE.AND P2, PT, R13, 0x2, PT ;  /* 0x000000020d00780c */ /* 0x000fe20003f46270 */
[-C--:B------:R-:W-:Y:S01]  /*34d0*/  FMUL R25, R25, R0.reuse ;  /* 0x0000000019197220 */ /* 0x080fe20000400000 */
[----:B------:R-:W-:Y:S01]  /*34e0*/  ISETP.LT.OR P0, PT, R15, 0x1, !P1 ;  /* 0x000000010f00780c */ /* 0x000fe20004f01670 */
[-C--:B------:R-:W-:Y:S01]  /*34f0*/  FMUL R27, R27, R0.reuse ;  /* 0x000000001b1b7220 */ /* 0x080fe20000400000 */
[C---:B------:R-:W-:Y:S01]  /*3500*/  ISETP.LT.OR P4, PT, R15.reuse, 0x1, !P2 ;  /* 0x000000010f00780c */ /* 0x040fe20005781670 */
[----:B------:R-:W-:Y:S01]  /*3510*/  FMUL R26, R26, R0 ;  /* 0x000000001a1a7220 */ /* 0x000fe20000400000 */
[----:B------:R-:W-:Y:S01]  /*3520*/  F2FP.SATFINITE.E4M3.F32.PACK_AB_MERGE_C R3, RZ, R24, RZ ;  /* 0x00000018ff03723e */ /* 0x000fe200048070ff */
[-C--:B------:R-:W-:Y:S01]  /*3530*/  FMUL R28, R28, R0.reuse ;  /* 0x000000001c1c7220 */ /* 0x080fe20000400000 */
[----:B------:R-:W-:Y:S01]  /*3540*/  ISETP.LT.OR P3, PT, R15, 0x9, !P2 ;  /* 0x000000090f00780c */ /* 0x000fe20005761670 */
[-C--:B------:R-:W-:Y:S01]  /*3550*/  FMUL R29, R29, R0.reuse ;  /* 0x000000001d1d7220 */ /* 0x080fe20000400000 */
[----:B------:R-:W-:Y:S01]  /*3560*/  F2FP.SATFINITE.E4M3.F32.PACK_AB_MERGE_C R25, RZ, R25, RZ ;  /* 0x00000019ff19723e */ /* 0x000fe200048070ff */
[-C--:B------:R-:W-:Y:S01]  /*3570*/  FMUL R31, R31, R0.reuse ;  /* 0x000000001f1f7220 */ /* 0x080fe20000400000 */
[----:B------:R-:W-:Y:S01]  /*3580*/  ISETP.LT.OR P1, PT, R15, 0x9, !P1 ;  /* 0x000000090f00780c */ /* 0x000fe20004f21670 */
[-C--:B------:R-:W-:Y:S01]  /*3590*/  FMUL R30, R30, R0.reuse ;  /* 0x000000001e1e7220 */ /* 0x080fe20000400000 */
[C---:B------:R-:W-:Y:S01]  /*35a0*/  ISETP.GE.AND P2, PT, R13.reuse, 0xa, PT ;  /* 0x0000000a0d00780c */ /* 0x040fe20003f46270 */
[----:B------:R0:W-:Y:S01]  /*35b0*/  @!P0 STG.E.U8 desc[UR12][R8.64], R3 ;  /* 0x0000000308008986 */ /* 0x0001e2000c10110c */
[----:B------:R-:W-:Y:S01]  /*35c0*/  ISETP.GE.AND P0, PT, R13, 0x9, PT ;  /* 0x000000090d00780c */ /* 0x000fe20003f06270 */
[-C--:B------:R-:W-:Y:S01]  /*35d0*/  FMUL R32, R32, R0.reuse ;  /* 0x0000000020207220 */ /* 0x080fe20000400000 */
[----:B------:R-:W-:Y:S01]  /*35e0*/  F2FP.SATFINITE.E4M3.F32.PACK_AB_MERGE_C R27, RZ, R27, RZ ;  /* 0x0000001bff1b723e */ /* 0x000fe200048070ff */
[----:B------:R-:W-:Y:S01]  /*35f0*/  @!P4 STG.E.U8 desc[UR12][R8.64+0x1], R25 ;  /* 0x000001190800c986 */ /* 0x000fe2000c10110c */
[----:B------:R-:W-:Y:S01]  /*3600*/  ISETP.LT.OR P5, PT, R15, 0x1, !P0 ;  /* 0x000000010f00780c */ /* 0x000fe200047a1670 */
[-C--:B------:R-:W-:Y:S01]  /*3610*/  FMUL R33, R33, R0.reuse ;  /* 0x0000000021217220 */ /* 0x080fe20000400000 */
[C---:B------:R-:W-:Y:S01]  /*3620*/  ISETP.LT.OR P4, PT, R15.reuse, 0x1, !P2 ;  /* 0x000000010f00780c */ /* 0x040fe20005781670 */
[----:B------:R-:W-:Y:S01]  /*3630*/  @!P3 STG.E.U8 desc[UR12][R10.64+0x1], R27 ;  /* 0x0000011b0a00b986 */ /* 0x000fe2000c10110c */
[----:B------:R-:W-:Y:S01]  /*3640*/  ISETP.LT.OR P3, PT, R15, 0x9, !P2 ;  /* 0x000000090f00780c */ /* 0x000fe20005761670 */
[----:B------:R-:W-:Y:S01]  /*3650*/  FMUL R35, R35, R0 ;  /* 0x0000000023237220 */ /* 0x000fe20000400000 */
[----:B------:R-:W-:Y:S01]  /*3660*/  F2FP.SATFINITE.E4M3.F32.PACK_AB_MERGE_C R5, RZ, R28, RZ ;  /* 0x0000001cff05723e */ /* 0x000fe200048070ff */
[----:B------:R-:W-:Y:S01]  /*3670*/  FMUL R34, R34, R0 ;  /* 0x0000000022227220 */ /* 0x000fe20000400000 */
[----:B0-----:R-:W-:Y:S01]  /*3680*/  F2FP.SATFINITE.E4M3.F32.PACK_AB_MERGE_C R3, RZ, R26, RZ ;  /* 0x0000001aff03723e */ /* 0x001fe200048070ff */
[-C--:B------:R-:W-:Y:S01]  /*3690*/  FMUL R36, R36, R0.reuse ;  /* 0x0000000024247220 */ /* 0x080fe20000400000 */
[----:B------:R-:W-:Y:S01]  /*36a0*/  F2FP.SATFINITE.E4M3.F32.PACK_AB_MERGE_C R29, RZ, R29, RZ ;  /* 0x0000001dff1d723e */ /* 0x000fe200048070ff */
[-C--:B------:R-:W-:Y:S01]  /*36b0*/  FMUL R37, R37, R0.reuse ;  /* 0x0000000025257220 */ /* 0x080fe20000400000 */
[----:B------:R-:W-:Y:S01]  /*36c0*/  ISETP.LT.OR P0, PT, R15, 0x9, !P0 ;  /* 0x000000090f00780c */ /* 0x000fe20004701670 */
[----:B------:R0:W-:Y:S01]  /*36d0*/  @!P1 STG.E.U8 desc[UR12][R10.64], R3 ;  /* 0x000000030a009986 */ /* 0x0001e2000c10110c */
[----:B------:R-:W-:Y:S01]  /*36e0*/  ISETP.GE.AND P1, PT, R13, 0x11, PT ;  /* 0x000000110d00780c */ /* 0x000fe20003f26270 */
[-C--:B------:R-:W-:Y:S01]  /*36f0*/  FMUL R39, R39, R0.reuse ;  /* 0x0000000027277220 */ /* 0x080fe20000400000 */
[----:B------:R-:W-:Y:S01]  /*3700*/  ISETP.GE.AND P2, PT, R13, 0x12, PT ;  /* 0x000000120d00780c */ /* 0x000fe20003f46270 */
[----:B------:R1:W-:Y:S01]  /*3710*/  @!P5 STG.E.U8 desc[UR12][R8.64+0x8], R5 ;  /* 0x000008050800d986 */ /* 0x0003e2000c10110c */
[----:B------:R-:W-:Y:S01]  /*3720*/  F2FP.SATFINITE.E4M3.F32.PACK_AB_MERGE_C R31, RZ, R31, RZ ;  /* 0x0000001fff1f723e */ /* 0x000fe200048070ff */
[-C--:B------:R-:W-:Y:S01]  /*3730*/  FMUL R38, R38, R0.reuse ;  /* 0x0000000026267220 */ /* 0x080fe20000400000 */
[C---:B------:R-:W-:Y:S01]  /*3740*/  ISETP.LT.OR P5, PT, R15.reuse, 0x1, !P1 ;  /* 0x000000010f00780c */ /* 0x040fe20004fa1670 */
[----:B------:R-:W-:Y:S01]  /*3750*/  @!P4 STG.E.U8 desc[UR12][R8.64+0x9], R29 ;  /* 0x0000091d0800c986 */ /* 0x000fe2000c10110c */
[----:B------:R-:W-:Y:S01]  /*3760*/  ISETP.LT.OR P4, PT, R15, 0x1, !P2 ;  /* 0x000000010f00780c */ /* 0x000fe20005781670 */
[----:B------:R-:W-:Y:S01]  /*3770*/  FMUL R40, R40, R0 ;  /* 0x0000000028287220 */ /* 0x000fe20000400000 */
[----:B------:R-:W-:Y:S01]  /*3780*/  F2FP.SATFINITE.E4M3.F32.PACK_AB_MERGE_C R33, RZ, R33, RZ ;  /* 0x00000021ff21723e */ /* 0x000fe200048070ff */
[----:B------:R-:W-:Y:S01]  /*3790*/  @!P3 STG.E.U8 desc[UR12][R10.64+0x9], R31 ;  /* 0x0000091f0a00b986 */ /* 0x000fe2000c10110c */
[----:B0-----:R-:W-:Y:S01]  /*37a0*/  F2FP.SATFINITE.E4M3.F32.PACK_AB_MERGE_C R3, RZ, R30, RZ ;  /* 0x0000001eff03723e */ /* 0x001fe200048070ff */
[-C--:B------:R-:W-:Y:S01]  /*37b0*/  FMUL R41, R41, R0.reuse ;  /* 0x0000000029297220 */ /* 0x080fe20000400000 */
[C---:B------:R-:W-:Y:S01]  /*37c0*/  ISETP.LT.OR P3, PT, R15.reuse, 0x9, !P2 ;  /* 0x000000090f00780c */ /* 0x040fe20005761670 */
[----:B------:R-:W-:Y:S01]  /*37d0*/  FMUL R42, R42, R0 ;  /* 0x000000002a2a7220 */ /* 0x000fe20000400000 */
[----:B-1----:R-:W-:Y:S01]  /*37e0*/  F2FP.SATFINITE.E4M3.F32.PACK_AB_MERGE_C R5, RZ, R32, RZ ;  /* 0x00000020ff05723e */ /* 0x002fe200048070ff */
[----:B------:R0:W-:Y:S01]  /*37f0*/  @!P0 STG.E.U8 desc[UR12][R10.64+0x8], R3 ;  /* 0x000008030a008986 */ /* 0x0001e2000c10110c */
        /* <DEDUP_REMOVED lines=9> */
[----:B------:R-:W-:Y:S01]  /*3890*/  FMUL R45, R45, R0 ;  /* 0x000000002d2d7220 */ /* 0x000fe20000400000 */
[C---:B------:R-:W-:Y:S01]  /*38a0*/  ISETP.LT.OR P4, PT, R15.reuse, 0x1, !P2 ;  /* 0x000000010f00780c */ /* 0x040fe20005781670 */
[----:B------:R-:W-:Y:S01]  /*38b0*/  @!P3 STG.E.U8 desc[UR12][R10.64+0x11], R35 ;  /* 0x000011230a00b986 */ /* 0x000fe2000c10110c */
[----:B0-----:R-:W-:Y:S01]  /*38c0*/  F2FP.SATFINITE.E4M3.F32.PACK_AB_MERGE_C R3, RZ, R34, RZ ;  /* 0x00000022ff03723e */ /* 0x001fe200048070ff */
[-C--:B------:R-:W-:Y:S01]  /*38d0*/  FMUL R46, R46, R0.reuse ;  /* 0x000000002e2e7220 */ /* 0x080fe20000400000 */
[----:B------:R-:W-:Y:S01]  /*38e0*/  ISETP.LT.OR P3, PT, R15, 0x9, !P2 ;  /* 0x000000090f00780c */ /* 0x000fe20005761670 */
[----:B------:R-:W-:Y:S01]  /*38f0*/  FMUL R47, R47, R0 ;  /* 0x000000002f2f7220 */ /* 0x000fe20000400000 */
[----:B-1----:R-:W-:Y:S01]  /*3900*/  F2FP.SATFINITE.E4M3.F32.PACK_AB_MERGE_C R5, RZ, R36, RZ ;  /* 0x00000024ff05723e */ /* 0x002fe200048070ff */
[----:B------:R0:W-:Y:S01]  /*3910*/  @!P1 STG.E.U8 desc[UR12][R10.64+0x10], R3 ;  /* 0x000010030a009986 */ /* 0x0001e2000c10110c */
[C---:B------:R-:W-:Y:S01]  /*3920*/  ISETP.GE.AND P1, PT, R13.reuse, 0x21, PT ;  /* 0x000000210d00780c */ /* 0x040fe20003f26270 */
[-C--:B------:R-:W-:Y:S01]  /*3930*/  FMUL R48, R48, R0.reuse ;  /* 0x0000000030307220 */ /* 0x080fe20000400000 */
[----:B------:R-:W-:Y:S01]  /*3940*/  F2FP.SATFINITE.E4M3.F32.PACK_AB_MERGE_C R37, RZ, R37, RZ ;  /* 0x00000025ff25723e */ /* 0x000fe200048070ff */
[----:B------:R1:W-:Y:S01]  /*3950*/  @!P5 STG.E.U8 desc[UR12][R8.64+0x18], R5 ;  /* 0x000018050800d986 */ /* 0x0003e2000c10110c */
[----:B------:R-:W-:Y:S01]  /*3960*/  ISETP.GE.AND P2, PT, R13, 0x22, PT ;  /* 0x000000220d00780c */ /* 0x000fe20003f46270 */
[-C--:B------:R-:W-:Y:S01]  /*3970*/  FMUL R49, R49, R0.reuse ;  /* 0x0000000031317220 */ /* 0x080fe20000400000 */
[C---:B------:R-:W-:Y:S01]  /*3980*/  ISETP.LT.OR P0, PT, R15.reuse, 0x9, !P0 ;  /* 0x000000090f00780c */ /* 0x040fe20004701670 */
[----:B------:R-:W-:Y:S01]  /*3990*/  @!P4 STG.E.U8 desc[UR12][R8.64+0x19], R37 ;  /* 0x000019250800c986 */ /* 0x000fe2000c10110c */
[----:B------:R-:W-:Y:S01]  /*39a0*/  ISETP.LT.OR P6, PT, R15, 0x1, !P1 ;  /* 0x000000010f00780c */ /* 0x000fe20004fc1670 */
[-C--:B------:R-:W-:Y:S01]  /*39b0*/  FMUL R50, R50, R0.reuse ;  /* 0x0000000032327220 */ /* 0x080fe20000400000 */
[----:B------:R-:W-:Y:S01]  /*39c0*/  F2FP.SATFINITE.E4M3.F32.PACK_AB_MERGE_C R39, RZ, R39, RZ ;  /* 0x00000027ff27723e */ /* 0x000fe200048070ff */
[-C--:B------:R-:W-:Y:S01]  /*39d0*/  FMUL R51, R51, R0.reuse ;  /* 0x0000000033337220 */ /* 0x080fe20000400000 */
[----:B------:R-:W-:Y:S01]  /*39e0*/  ISETP.LT.OR P5, PT, R15, 0x1, !P2 ;  /* 0x000000010f00780c */ /* 0x000fe200057a1670 */
[-C--:B------:R-:W-:Y:S01]  /*39f0*/  FMUL R52, R52, R0.reuse ;  /* 0x0000000034347220 */ /* 0x080fe20000400000 */
[----:B------:R-:W-:Y:S01]  /*3a00*/  ISETP.GE.AND P4, PT, R13, 0x29, PT ;  /* 0x000000290d00780c */ /* 0x000fe20003f86270 */
[----:B------:R-:W-:Y:S01]  /*3a10*/  @!P3 STG.E.U8 desc[UR12][R10.64+0x19], R39 ;  /* 0x000019270a00b986 */ /* 0x000fe2000c10110c */
[----:B------:R-:W-:Y:S01]  /*3a20*/  ISETP.LT.OR P1, PT, R15, 0x9, !P1 ;  /* 0x000000090f00780c */ /* 0x000fe20004f21670 */
[-C--:B------:R-:W-:Y:S01]  /*3a30*/  FMUL R53, R53, R0.reuse ;  /* 0x0000000035357220 */ /* 0x080fe20000400000 */
[C---:B------:R-:W-:Y:S01]  /*3a40*/  ISETP.LT.OR P2, PT, R15.reuse, 0x9, !P2 ;  /* 0x000000090f00780c */ /* 0x040fe20005741670 */
[-C--:B------:R-:W-:Y:S01]  /*3a50*/  FMUL R54, R54, R0.reuse ;  /* 0x0000000036367220 */ /* 0x080fe20000400000 */
[----:B------:R-:W-:Y:S01]  /*3a60*/  ISETP.LT.OR P3, PT, R15, 0x1, !P4 ;  /* 0x000000010f00780c */ /* 0x000fe20006761670 */
[----:B------:R-:W-:Y:S01]  /*3a70*/  FMUL R0, R55, R0 ;  /* 0x0000000037007220 */ /* 0x000fe20000400000 */
[----:B0-----:R-:W-:-:S02]  /*3a80*/  F2FP.SATFINITE.E4M3.F32.PACK_AB_MERGE_C R3, RZ, R38, RZ ;  /* 0x00000026ff03723e */ /* 0x001fc400048070ff */
[----:B-1----:R-:W-:Y:S02]  /*3a90*/  F2FP.SATFINITE.E4M3.F32.PACK_AB_MERGE_C R5, RZ, R40, RZ ;  /* 0x00000028ff05723e */ /* 0x002fe400048070ff */
[----:B------:R-:W-:Y:S01]  /*3aa0*/  F2FP.SATFINITE.E4M3.F32.PACK_AB_MERGE_C R41, RZ, R41, RZ ;  /* 0x00000029ff29723e */ /* 0x000fe200048070ff */
[----:B------:R0:W-:Y:S01]  /*3ab0*/  @!P0 STG.E.U8 desc[UR12][R10.64+0x18], R3 ;  /* 0x000018030a008986 */ /* 0x0001e2000c10110c */
[----:B------:R-:W-:Y:S02]  /*3ac0*/  F2FP.SATFINITE.E4M3.F32.PACK_AB_MERGE_C R43, RZ, R43, RZ ;  /* 0x0000002bff2b723e */ /* 0x000fe400048070ff */
[----:B------:R-:W-:Y:S01]  /*3ad0*/  ISETP.LT.OR P4, PT, R15, 0x9, !P4 ;  /* 0x000000090f00780c */ /* 0x000fe20006781670 */
[----:B------:R1:W-:Y:S01]  /*3ae0*/  @!P6 STG.E.U8 desc[UR12][R8.64+0x20], R5 ;  /* 0x000020050800e986 */ /* 0x0003e2000c10110c */
[----:B------:R-:W-:Y:S02]  /*3af0*/  F2FP.SATFINITE.E4M3.F32.PACK_AB_MERGE_C R45, RZ, R45, RZ ;  /* 0x0000002dff2d723e */ /* 0x000fe400048070ff */
[----:B------:R-:W-:Y:S01]  /*3b00*/  F2FP.SATFINITE.E4M3.F32.PACK_AB_MERGE_C R47, RZ, R47, RZ ;  /* 0x0000002fff2f723e */ /* 0x000fe200048070ff */
[----:B------:R-:W-:Y:S01]  /*3b10*/  @!P5 STG.E.U8 desc[UR12][R8.64+0x21], R41 ;  /* 0x000021290800d986 */ /* 0x000fe2000c10110c */
[----:B------:R-:W-:-:S02]  /*3b20*/  ISETP.GE.AND P5, PT, R13, 0x2a, PT ;  /* 0x0000002a0d00780c */ /* 0x000fc40003fa6270 */
[----:B------:R-:W-:Y:S01]  /*3b30*/  F2FP.SATFINITE.E4M3.F32.PACK_AB_MERGE_C R49, RZ, R49, RZ ;  /* 0x00000031ff31723e */ /* 0x000fe200048070ff */
[----:B------:R-:W-:Y:S01]  /*3b40*/  @!P2 STG.E.U8 desc[UR12][R10.64+0x21], R43 ;  /* 0x0000212b0a00a986 */ /* 0x000fe2000c10110c */
[----:B0-----:R-:W-:Y:S02]  /*3b50*/  F2FP.SATFINITE.E4M3.F32.PACK_AB_MERGE_C R3, RZ, R42, RZ ;  /* 0x0000002aff03723e */ /* 0x001fe400048070ff */
[C---:B------:R-:W-:Y:S02]  /*3b60*/  ISETP.LT.OR P0, PT, R15.reuse, 0x1, !P5 ;  /* 0x000000010f00780c */ /* 0x040fe40006f01670 */
[----:B-1----:R-:W-:Y:S01]  /*3b70*/  F2FP.SATFINITE.E4M3.F32.PACK_AB_MERGE_C R5, RZ, R44, RZ ;  /* 0x0000002cff05723e */ /* 0x002fe200048070ff */
[----:B------:R0:W-:Y:S01]  /*3b80*/  @!P1 STG.E.U8 desc[UR12][R10.64+0x20], R3 ;  /* 0x000020030a009986 */ /* 0x0001e2000c10110c */
[----:B------:R-:W-:Y:S02]  /*3b90*/  ISETP.LT.OR P5, PT, R15, 0x9, !P5 ;  /* 0x000000090f00780c */ /* 0x000fe40006fa1670 */
[C---:B------:R-:W-:Y:S01]  /*3ba0*/  ISETP.GE.AND P2, PT, R13.reuse, 0x32, PT ;  /* 0x000000320d00780c */ /* 0x040fe20003f46270 */
[----:B------:R1:W-:Y:S01]  /*3bb0*/  @!P3 STG.E.U8 desc[UR12][R8.64+0x28], R5 ;  /* 0x000028050800b986 */ /* 0x0003e2000c10110c */
[----:B------:R-:W-:-:S02]  /*3bc0*/  ISETP.GE.AND P3, PT, R13, 0x31, PT ;  /* 0x000000310d00780c */ /* 0x000fc40003f66270 */
[----:B------:R-:W-:Y:S02]  /*3bd0*/  ISETP.GE.AND P1, PT, R13, 0x3a, PT ;  /* 0x0000003a0d00780c */ /* 0x000fe40003f26270 */
[----:B------:R-:W-:Y:S01]  /*3be0*/  ISETP.LT.OR P6, PT, R15, 0x1, !P3 ;  /* 0x000000010f00780c */ /* 0x000fe20005fc1670 */
[----:B------:R-:W-:Y:S01]  /*3bf0*/  @!P0 STG.E.U8 desc[UR12][R8.64+0x29], R45 ;  /* 0x0000292d08008986 */ /* 0x000fe2000c10110c */
[----:B------:R-:W-:Y:S02]  /*3c00*/  ISETP.GE.AND P0, PT, R13, 0x39, PT ;  /* 0x000000390d00780c */ /* 0x000fe40003f06270 */
[----:B0-----:R-:W-:Y:S01]  /*3c10*/  F2FP.SATFINITE.E4M3.F32.PACK_AB_MERGE_C R3, RZ, R46, RZ ;  /* 0x0000002eff03723e */ /* 0x001fe200048070ff */
[----:B------:R-:W-:Y:S01]  /*3c20*/  @!P5 STG.E.U8 desc[UR12][R10.64+0x29], R47 ;  /* 0x0000292f0a00d986 */ /* 0x000fe2000c10110c */
[C---:B------:R-:W-:Y:S02]  /*3c30*/  ISETP.LT.OR P3, PT, R15.reuse, 0x9, !P3 ;  /* 0x000000090f00780c */ /* 0x040fe40005f61670 */
[----:B-1----:R-:W-:Y:S01]  /*3c40*/  F2FP.SATFINITE.E4M3.F32.PACK_AB_MERGE_C R5, RZ, R48, RZ ;  /* 0x00000030ff05723e */ /* 0x002fe200048070ff */
[----:B------:R0:W-:Y:S01]  /*3c50*/  @!P4 STG.E.U8 desc[UR12][R10.64+0x28], R3 ;  /* 0x000028030a00c986 */ /* 0x0001e2000c10110c */
[----:B------:R-:W-:-:S02]  /*3c60*/  ISETP.LT.OR P4, PT, R15, 0x1, !P2 ;  /* 0x000000010f00780c */ /* 0x000fc40005781670 */
[C---:B------:R-:W-:Y:S01]  /*3c70*/  ISETP.LT.OR P2, PT, R15.reuse, 0x9, !P2 ;  /* 0x000000090f00780c */ /* 0x040fe20005741670 */
[----:B------:R1:W-:Y:S01]  /*3c80*/  @!P6 STG.E.U8 desc[UR12][R8.64+0x30], R5 ;  /* 0x000030050800e986 */ /* 0x0003e2000c10110c */
[C---:B------:R-:W-:Y:S02]  /*3c90*/  ISETP.LT.OR P6, PT, R15.reuse, 0x1, !P0 ;  /* 0x000000010f00780c */ /* 0x040fe400047c1670 */
[C---:B------:R-:W-:Y:S02]  /*3ca0*/  ISETP.LT.OR P5, PT, R15.reuse, 0x1, !P1 ;  /* 0x000000010f00780c */ /* 0x040fe40004fa1670 */
[C---:B------:R-:W-:Y:S02]  /*3cb0*/  ISETP.LT.OR P0, PT, R15.reuse, 0x9, !P0 ;  /* 0x000000090f00780c */ /* 0x040fe40004701670 */
[----:B------:R-:W-:Y:S02]  /*3cc0*/  ISETP.LT.OR P1, PT, R15, 0x9, !P1 ;  /* 0x000000090f00780c */ /* 0x000fe40004f21670 */
[----:B0-----:R-:W-:Y:S01]  /*3cd0*/  F2FP.SATFINITE.E4M3.F32.PACK_AB_MERGE_C R3, RZ, R50, RZ ;  /* 0x00000032ff03723e */ /* 0x001fe200048070ff */
[----:B------:R0:W-:Y:S01]  /*3ce0*/  @!P4 STG.E.U8 desc[UR12][R8.64+0x31], R49 ;  /* 0x000031310800c986 */ /* 0x0001e2000c10110c */
[----:B------:R-:W-:-:S02]  /*3cf0*/  F2FP.SATFINITE.E4M3.F32.PACK_AB_MERGE_C R51, RZ, R51, RZ ;  /* 0x00000033ff33723e */ /* 0x000fc400048070ff */
[----:B-1----:R-:W-:Y:S01]  /*3d00*/  F2FP.SATFINITE.E4M3.F32.PACK_AB_MERGE_C R5, RZ, R52, RZ ;  /* 0x00000034ff05723e */ /* 0x002fe200048070ff */
[----:B------:R0:W-:Y:S01]  /*3d10*/  @!P3 STG.E.U8 desc[UR12][R10.64+0x30], R3 ;  /* 0x000030030a00b986 */ /* 0x0001e2000c10110c */
[----:B------:R-:W-:Y:S02]  /*3d20*/  F2FP.SATFINITE.E4M3.F32.PACK_AB_MERGE_C R53, RZ, R53, RZ ;  /* 0x00000035ff35723e */ /* 0x000fe400048070ff */
[----:B------:R-:W-:Y:S01]  /*3d30*/  F2FP.SATFINITE.E4M3.F32.PACK_AB_MERGE_C R7, RZ, R54, RZ ;  /* 0x00000036ff07723e */ /* 0x000fe200048070ff */
[----:B------:R0:W-:Y:S01]  /*3d40*/  @!P2 STG.E.U8 desc[UR12][R10.64+0x31], R51 ;  /* 0x000031330a00a986 */ /* 0x0001e2000c10110c */
[----:B------:R-:W-:-:S03]  /*3d50*/  F2FP.SATFINITE.E4M3.F32.PACK_AB_MERGE_C R13, RZ, R0, RZ ;  /* 0x00000000ff0d723e */ /* 0x000fc600048070ff */
[----:B------:R0:W-:Y:S04]  /*3d60*/  @!P6 STG.E.U8 desc[UR12][R8.64+0x38], R5 ;  /* 0x000038050800e986 */ /* 0x0001e8000c10110c */
[----:B------:R0:W-:Y:S04]  /*3d70*/  @!P5 STG.E.U8 desc[UR12][R8.64+0x39], R53 ;  /* 0x000039350800d986 */ /* 0x0001e8000c10110c */
[----:B------:R0:W-:Y:S01]  /*3d80*/  @!P0 STG.E.U8 desc[UR12][R10.64+0x38], R7 ;  /* 0x000038070a008986 */ /* 0x0001e2000c10110c */
[----:B------:R-:W-:Y:S05]  /*3d90*/  @P1 EXIT ;  /* 0x000000000000194d */ /* 0x000fea0003800000 */
[----:B------:R-:W-:Y:S01]  /*3da0*/  STG.E.U8 desc[UR12][R10.64+0x39], R13 ;  /* 0x0000390d0a007986 */ /* 0x000fe2000c10110c */
[----:B------:R-:W-:Y:S05]  /*3db0*/  EXIT ;  /* 0x000000000000794d */ /* 0x000fea0003800000 */
.L_x_14:
[----:B------:R-:W-:-:S13]  /*3dc0*/  ISETP.NE.AND P0, PT, R11, RZ, PT ;  /* 0x000000ff0b00720c */ /* 0x000fda0003f05270 */
[----:B------:R-:W-:Y:S05]  /*3dd0*/  @P0 EXIT ;  /* 0x000000000000094d */ /* 0x000fea0003800000 */
[----:B------:R-:W-:-:S13]  /*3de0*/  ELECT P0, URZ, PT ;  /* 0x00000000003f782f */ /* 0x000fda0003800000 */
[----:B------:R-:W-:Y:S05]  /*3df0*/  @!P0 BRA `(.L_x_93) ;  /* 0x00000008000c8947 */ /* 0x000fea0003800000 */
[----:B------:R-:W-:-:S13]  /*3e00*/  ISETP.GE.AND P0, PT, R5, 0x1, PT ;  /* 0x000000010500780c */ /* 0x000fda0003f06270 */
[----:B------:R-:W-:Y:S05]  /*3e10*/  @!P0 BRA `(.L_x_93) ;  /* 0x0000000800048947 */ /* 0x000fea0003800000 */
[----:B------:R-:W2:Y:S01]  /*3e20*/  S2R R14, SR_CgaCtaId ;  /* 0x00000000000e7919 */ /* 0x000ea20000008800 */
[----:B------:R-:W-:Y:S01]  /*3e30*/  IMAD.SHL.U32 R23, R6, 0x40, RZ ;  /* 0x0000004006177824 */ /* 0x000fe200078e00ff */
[----:B------:R-:W-:Y:S01]  /*3e40*/  ULDC UR4, c[0x0][0x384] ;  /* 0x0000e10000047ab9 */ /* 0x000fe20000000800 */
[----:B------:R-:W-:Y:S01]  /*3e50*/  LOP3.LUT P0, RZ, R7, 0x1f, RZ, 0xc0, !PT ;  /* 0x0000001f07ff7812 */ /* 0x000fe2000780c0ff */
[----:B------:R-:W-:Y:S01]  /*3e60*/  ULDC UR5, c[0x0][0x388] ;  /* 0x0000e20000057ab9 */ /* 0x000fe20000000800 */
[----:B------:R-:W-:Y:S01]  /*3e70*/  IMAD.HI.U32 R3, R23, UR4, RZ ;  /* 0x0000000417037c27 */ /* 0x000fe2000f8e00ff */
[C---:B------:R-:W-:Y:S02]  /*3e80*/  ISETP.NE.AND P1, PT, R8.reuse, RZ, PT ;  /* 0x000000ff0800720c */ /* 0x040fe40003f25270 */
[----:B------:R-:W-:Y:S02]  /*3e90*/  CS2R R10, SRZ ;  /* 0x00000000000a7805 */ /* 0x000fe4000001ff00 */
[----:B------:R-:W-:Y:S01]  /*3ea0*/  ISETP.NE.OR P0, PT, R8, RZ, !P0 ;  /* 0x000000ff0800720c */ /* 0x000fe20004705670 */
[----:B------:R-:W-:Y:S01]  /*3eb0*/  VIADD R25, R5, 0x1 ;  /* 0x0000000105197836 */ /* 0x000fe20000000000 */
[----:B------:R-:W-:Y:S01]  /*3ec0*/  LOP3.LUT R24, R2, 0x2, RZ, 0xfc, !PT ;  /* 0x0000000202187812 */ /* 0x000fe200078efcff */
[----:B------:R-:W-:Y:S01]  /*3ed0*/  IMAD.MOV.U32 R4, RZ, RZ, 0x1 ;  /* 0x00000001ff047424 */ /* 0x000fe200078e00ff */
[----:B01-3-5:R-:W-:Y:S01]  /*3ee0*/  CS2R R12, SRZ ;  /* 0x00000000000c7805 */ /* 0x02bfe2000001ff00 */
[----:B------:R-:W-:Y:S01]  /*3ef0*/  IMAD.MOV.U32 R8, RZ, RZ, RZ ;  /* 0x000000ffff087224 */ /* 0x000fe200078e00ff */
[----:B------:R-:W-:Y:S01]  /*3f00*/  SHF.R.U32.HI R3, RZ, UR5, R3 ;  /* 0x00000005ff037c19 */ /* 0x000fe20008011603 */
[----:B--2---:R-:W-:-:S05]  /*3f10*/  IMAD.SHL.U32 R0, R14, 0x20, RZ ;  /* 0x000000200e007824 */ /* 0x004fca00078e00ff */
[----:B------:R-:W-:-:S05]  /*3f20*/  LOP3.LUT R0, R0, 0x20, RZ, 0xc0, !PT ;  /* 0x0000002000007812 */ /* 0x000fca00078ec0ff */
[----:B------:R-:W-:Y:S02]  /*3f30*/  IMAD R9, R9, 0x40, R0 ;  /* 0x0000004009097824 */ /* 0x000fe400078e0200 */
[----:B------:R-:W-:-:S07]  /*3f40*/  IMAD.SHL.U32 R0, R14, 0x800, RZ ;  /* 0x000008000e007824 */ /* 0x000fce00078e00ff */
.L_x_97:
[----:B------:R-:W0:Y:S01]  /*3f50*/  S2R R7, SR_CgaCtaId ;  /* 0x0000000000077919 */ /* 0x000e220000008800 */
[----:B------:R-:W-:-:S04]  /*3f60*/  MOV R6, 0x400 ;  /* 0x0000040000067802 */ /* 0x000fc80000000f00 */
[----:B0-----:R-:W-:Y:S02]  /*3f70*/  LEA R22, R7, R6, 0x18 ;  /* 0x0000000607167211 */ /* 0x001fe400078ec0ff */
[----:B------:R-:W-:-:S03]  /*3f80*/  SHF.L.U32 R6, R4, 0x1f, RZ ;  /* 0x0000001f04067819 */ /* 0x000fc600000006ff */
[----:B------:R-:W-:-:S07]  /*3f90*/  IMAD R19, R8, 0x8, R22 ;  /* 0x0000000808137824 */ /* 0x000fce00078e0216 */
.L_x_94:
[----:B0-----:R0:W1:Y:S02]  /*3fa0*/  SYNCS.PHASECHK.TRANS64.TRYWAIT P2, [R19+URZ+0x380e0], R6 ;  /* 0x0380e006130075a7 */ /* 0x001064000804017f */
[----:B-1----:R-:W-:Y:S05]  /*3fb0*/  @!P2 NANOSLEEP.SYNCS 0x989680 ;  /* 0x009896800000a95d */ /* 0x002fea0003900000 */
[----:B------:R-:W1:Y:S02]  /*3fc0*/  @!P2 SYNCS.PHASECHK.TRANS64 P2, [R19+URZ+0x380e0], R6 ;  /* 0x0380e0061300a5a7 */ /* 0x000e64000804007f */
[----:B-1----:R-:W-:Y:S05]  /*3fd0*/  @!P2 BRA `(.L_x_94) ;  /* 0xfffffffc00f0a947 */ /* 0x002fea000383ffff */
[----:B0-----:R-:W0:Y:S02]  /*3fe0*/  @!P1 LDC R6, c[0x0][0x580] ;  /* 0x00016000ff069b82 */ /* 0x001e240000000800 */
[----:B0-----:R0:W-:Y:S02]  /*3ff0*/  @!P1 SYNCS.ARRIVE.TRANS64 RZ, [R19+URZ+0x38000], R6 ;  /* 0x0380000613ff99a7 */ /* 0x0011e4000800003f */
[----:B0-----:R-:W-:-:S04]  /*4000*/  PRMT R6, R24, 0x9910, RZ ;  /* 0x0000991018067816 */ /* 0x001fc800000000ff */
[----:B------:R-:W-:-:S13]  /*4010*/  ISETP.NE.AND P2, PT, R6, 0x2, PT ;  /* 0x000000020600780c */ /* 0x000fda0003f45270 */
[----:B------:R-:W-:Y:S05]  /*4020*/  @P2 BRA `(.L_x_95) ;  /* 0x0000000000042947 */ /* 0x000fea0003800000 */
[----:B------:R-:W-:Y:S01]  /*4030*/  BPT.TRAP 0x1 ;  /* 0x000000040000795c */ /* 0x000fe20000300000 */
.L_x_95:
[----:B------:R-:W-:Y:S05]  /*4040*/  @P0 BRA `(.L_x_96) ;  /* 0x0000000000040947 */ /* 0x000fea0003800000 */
[----:B------:R-:W-:Y:S01]  /*4050*/  BPT.TRAP 0x1 ;  /* 0x000000040000795c */ /* 0x000fe20000300000 */
.L_x_96:
[----:B------:R-:W0:Y:S01]  /*4060*/  LDC R18, c[0x0][0x380] ;  /* 0x0000e000ff127b82 */ /* 0x000e220000000800 */
[----:B------:R-:W-:Y:S01]  /*4070*/  R2UR UR4, R3 ;  /* 0x00000000030472ca */ /* 0x000fe200000e0000 */
[----:B------:R-:W-:Y:S01]  /*4080*/  ULDC UR16, c[0x0][0x38c] ;  /* 0x0000e30000107ab9 */ /* 0x000fe20000000800 */
[----:B------:R-:W-:Y:S01]  /*4090*/  R2UR UR14, R23 ;  /* 0x00000000170e72ca */ /* 0x000fe200000e0000 */
[----:B------:R-:W-:Y:S01]  /*40a0*/  UISETP.NE.AND UP0, UPT, UR16, 0x1, UPT ;  /* 0x000000011000788c */ /* 0x000fe2000bf05270 */
[----:B------:R-:W-:Y:S01]  /*40b0*/  VIADD R17, R12, 0x1 ;  /* 0x000000010c117836 */ /* 0x000fe20000000000 */
[----:B------:R-:W-:Y:S01]  /*40c0*/  ULDC UR24, c[0x0][0x398] ;  /* 0x0000e60000187ab9 */ /* 0x000fe20000000800 */
[----:B------:R-:W-:Y:S01]  /*40d0*/  R2UR UR17, R19 ;  /* 0x00000000131172ca */ /* 0x000fe200000e0000 */
[----:B------:R-:W1:Y:S01]  /*40e0*/  LDC.64 R14, c[0x0][0x3f8] ;  /* 0x0000fe00ff0e7b82 */ /* 0x000e620000000a00 */
[----:B------:R-:W-:Y:S01]  /*40f0*/  VIADD R19, R13, 0x1 ;  /* 0x000000010d137836 */ /* 0x000fe20000000000 */
[----:B------:R-:W-:Y:S01]  /*4100*/  R2UR UR30, R22 ;  /* 0x00000000161e72ca */ /* 0x000fe200000e0000 */
[----:B------:R-:W-:Y:S01]  /*4110*/  ULDC UR13, c[0x0][0x3ec] ;  /* 0x0000fb00000d7ab9 */ /* 0x000fe20000000800 */
[----:B------:R-:W-:Y:S01]  /*4120*/  R2UR UR18, R12 ;  /* 0x000000000c1272ca */ /* 0x000fe200000e0000 */
[----:B------:R-:W-:Y:S01]  /*4130*/  VIADD R25, R25, 0xffffffff ;  /* 0xffffffff19197836 */ /* 0x000fe20000000000 */
[----:B------:R-:W-:Y:S01]  /*4140*/  ULDC.64 UR28, c[0x0][0x198] ;  /* 0x00006600001c7ab9 */ /* 0x000fe20000000a00 */
[----:B------:R-:W-:Y:S01]  /*4150*/  @UP0 ULDC.64 UR8, c[0x0][0x390] ;  /* 0x0000e40000080ab9 */ /* 0x000fe20000000a00 */
[----:B------:R-:W2:Y:S01]  /*4160*/  LDC.64 R20, c[0x0][0x3d0] ;  /* 0x0000f400ff147b82 */ /* 0x000ea20000000a00 */
[----:B------:R-:W-:Y:S01]  /*4170*/  ULDC.64 UR20, c[0x0][0x3f0] ;  /* 0x0000fc0000147ab9 */ /* 0x000fe20000000a00 */
[----:B------:R-:W-:Y:S01]  /*4180*/  ISETP.GT.AND P6, PT, R25, 0x1, PT ;  /* 0x000000011900780c */ /* 0x000fe20003fc4270 */
[----:B------:R-:W-:Y:S01]  /*4190*/  UMOV UR31, 0x30000 ;  /* 0x00030000001f7882 */ /* 0x000fe20000000000 */
[----:B------:R-:W-:Y:S01]  /*41a0*/  UIADD3 UR17, UR17, 0x38000, URZ ;  /* 0x0003800011117890 */ /* 0x000fe2000fffe03f */
[----:B------:R-:W-:Y:S01]  /*41b0*/  UMOV UR26, 0x0 ;  /* 0x00000000001a7882 */ /* 0x000fe20000000000 */
[----:B------:R-:W-:Y:S01]  /*41c0*/  UMOV UR27, 0x10000000 ;  /* 0x10000000001b7882 */ /* 0x000fe20000000000 */
[----:B0-----:R-:W-:Y:S01]  /*41d0*/  ISETP.NE.AND P2, PT, R18, 0x1, PT ;  /* 0x000000011200780c */ /* 0x001fe20003f45270 */
[----:B------:R-:W0:Y:S01]  /*41e0*/  LDC R16, c[0x0][0x400] ;  /* 0x00010000ff107b82 */ /* 0x000e220000000800 */
[----:B------:R-:W-:-:S11]  /*41f0*/  USHF.L.U32 UR18, UR18, 0x6, URZ ;  /* 0x0000000612127899 */ /* 0x000fd6000800063f */
[----:B------:R-:W-:Y:S01]  /*4200*/  @P2 IMAD.U32 R6, RZ, RZ, UR4 ;  /* 0x00000004ff062e24 */ /* 0x000fe2000f8e00ff */
[----:B------:R-:W-:Y:S02]  /*4210*/  ULDC.64 UR4, c[0x0][0x3c8] ;  /* 0x0000f20000047ab9 */ /* 0x000fe40000000a00 */
[----:B-1----:R-:W-:Y:S02]  /*4220*/  IMAD R14, R13, UR5, R14 ;  /* 0x000000050d0e7c24 */ /* 0x002fe4000f8e020e */
[----:B------:R-:W-:Y:S01]  /*4230*/  @P2 R2UR UR14, R6 ;  /* 0x00000000060e22ca */ /* 0x000fe200000e0000 */
[----:B--2---:R-:W-:Y:S01]  /*4240*/  IMAD R15, R11, R20, R15 ;  /* 0x000000140b0f7224 */ /* 0x004fe200078e020f */
[----:B------:R-:W1:Y:S01]  /*4250*/  LDC.64 R6, c[0x0][0x3e0] ;  /* 0x0000f800ff067b82 */ /* 0x000e620000000a00 */
[----:B------:R-:W-:Y:S02]  /*4260*/  ISETP.NE.AND P2, PT, R17, UR15, PT ;  /* 0x0000000f11007c0c */ /* 0x000fe4000bf45270 */
[----:B------:R-:W-:-:S02]  /*4270*/  IMAD.U32 R15, R15, 0x20, R14 ;  /* 0x000000200f0f7824 */ /* 0x000fc400078e000e */
[----:B0-----:R-:W-:Y:S01]  /*4280*/  IMAD R16, R10, R21, R16 ;  /* 0x000000150a107224 */ /* 0x001fe200078e0210 */
[----:B------:R-:W-:-:S03]  /*4290*/  SEL R12, R17, RZ, P2 ;  /* 0x000000ff110c7207 */ /* 0x000fc60001000000 */
[----:B------:R-:W-:Y:S02]  /*42a0*/  IMAD.U32 R16, R16, 0x400, R15 ;  /* 0x0000040010107824 */ /* 0x000fe400078e000f */
[----:B------:R-:W-:Y:S01]  /*42b0*/  UIMAD.WIDE.U32 UR6, UR14, UR8, URZ ;  /* 0x000000080e0672a5 */ /* 0x000fe2000f8e003f */
[----:B------:R-:W-:Y:S01]  /*42c0*/  IMAD.SHL.U32 R15, R8, 0x1000, RZ ;  /* 0x00001000080f7824 */ /* 0x000fe200078e00ff */
[----:B------:R-:W-:Y:S01]  /*42d0*/  UIADD3 UR6, -UR14, URZ, URZ ;  /* 0x0000003f0e067290 */ /* 0x000fe2000fffe13f */
[----:B------:R-:W-:Y:S01]  /*42e0*/  @P2 IMAD.MOV R19, RZ, RZ, R13 ;  /* 0x000000ffff132224 */ /* 0x000fe200078e020d */
[----:B------:R-:W-:Y:S01]  /*42f0*/  UMOV UR5, UR14 ;  /* 0x0000000e00057c82 */ /* 0x000fe20008000000 */
[----:B------:R-:W-:Y:S01]  /*4300*/  @UP0 USHF.R.U32.HI UR5, URZ, UR9, UR7 ;  /* 0x000000093f050299 */ /* 0x000fe20008011607 */
[----:B------:R-:W-:Y:S01]  /*4310*/  IMAD.IADD R22, R22, 0x1, R15 ;  /* 0x0000000116167824 */ /* 0x000fe200078e020f */
[----:B------:R-:W-:Y:S01]  /*4320*/  UISETP.NE.AND UP0, UPT, UR24, 0x1, UPT ;  /* 0x000000011800788c */ /* 0x000fe2000bf05270 */
[----:B------:R-:W-:Y:S01]  /*4330*/  IMAD R18, R18, UR6, R23 ;  /* 0x0000000612127c24 */ /* 0x000fe2000f8e0217 */
[----:B------:R-:W-:Y:S01]  /*4340*/  LOP3.LUT R15, R15, 0x800, R0, 0xf8, !PT ;  /* 0x000008000f0f7812 */ /* 0x000fe200078ef800 */
[----:B------:R-:W-:Y:S01]  /*4350*/  ULDC.64 UR8, c[0x0][0x3c0] ;  /* 0x0000f00000087ab9 */ /* 0x000fe20000000a00 */
[----:B------:R-:W-:Y:S01]  /*4360*/  R2UR UR25, R16 ;  /* 0x00000000101972ca */ /* 0x000fe200000e0000 */
[----:B------:R-:W-:Y:S01]  /*4370*/  UMOV UR22, UR5 ;  /* 0x0000000500167c82 */ /* 0x000fe20008000000 */
[----:B------:R-:W-:Y:S01]  /*4380*/  R2UR UR19, R18 ;  /* 0x00000000121372ca */ /* 0x000fe200000e0000 */
[----:B------:R-:W-:Y:S01]  /*4390*/  UIADD3 UR7, -UR5, URZ, URZ ;  /* 0x0000003f05077290 */ /* 0x000fe2000fffe13f */
[----:B-1----:R-:W-:Y:S01]  /*43a0*/  ISETP.NE.AND P3, PT, R19, R6, PT ;  /* 0x000000061300720c */ /* 0x002fe20003f65270 */
[----:B------:R-:W-:Y:S01]  /*43b0*/  VIADD R6, R11, 0x1 ;  /* 0x000000010b067836 */ /* 0x000fe20000000000 */
[----:B------:R-:W-:Y:S01]  /*43c0*/  R2UR UR23, R15 ;  /* 0x000000000f1772ca */ /* 0x000fe200000e0000 */
[----:B------:R-:W-:Y:S01]  /*43d0*/  @UP0 ULDC UR10, c[0x0][0x39c] ;  /* 0x0000e700000a0ab9 */ /* 0x000fe20000000800 */
[----:B------:R-:W-:Y:S01]  /*43e0*/  @UP0 ULDC UR12, c[0x0][0x3a0] ;  /* 0x0000e800000c0ab9 */ /* 0x000fe20000000800 */
[----:B------:R-:W-:Y:S01]  /*43f0*/  UIMAD.WIDE.U32 UR10, UR5, UR10, URZ ;  /* 0x0000000a050a72a5 */ /* 0x000fe2000f8e003f */
[----:B------:R-:W-:Y:S01]  /*4400*/  VIADD R8, R8, 0x1 ;  /* 0x0000000108087836 */ /* 0x000fe20000000000 */
[----:B------:R-:W-:Y:S01]  /*4410*/  UIMAD UR7, UR16, UR7, UR14 ;  /* 0x00000007100772a4 */ /* 0x000fe2000f8e020e */
[----:B------:R-:W-:Y:S01]  /*4420*/  R2UR UR16, R22 ;  /* 0x00000000161072ca */ /* 0x000fe200000e0000 */
[----:B------:R-:W-:Y:S01]  /*4430*/  @UP0 USHF.R.U32.HI UR22, URZ, UR12, UR11 ;  /* 0x0000000c3f160299 */ /* 0x000fe2000801160b */
[----:B------:R-:W-:Y:S01]  /*4440*/  R2UR UR12, R13 ;  /* 0x000000000d0c72ca */ /* 0x000fe200000e0000 */
[----:B------:R-:W-:Y:S01]  /*4450*/  UIMAD UR19, UR19, UR8, UR13 ;  /* 0x00000008131372a4 */ /* 0x000fe2000f8e020d */
[----:B------:R-:W-:Y:S01]  /*4460*/  R2UR UR13, R11 ;  /* 0x000000000b0d72ca */ /* 0x000fe200000e0000 */
[----:B------:R-:W-:Y:S01]  /*4470*/  @P3 IMAD.MOV R6, RZ, RZ, R11 ;  /* 0x000000ffff063224 */ /* 0x000fe200078e020b */
[----:B------:R-:W-:Y:S01]  /*4480*/  UIADD3 UR8, -UR22, URZ, URZ ;  /* 0x0000003f16087290 */ /* 0x000fe2000fffe13f */
[----:B------:R-:W-:Y:S01]  /*4490*/  R2UR UR11, R9 ;  /* 0x00000000090b72ca */ /* 0x000fe200000e0000 */
[----:B------:R-:W-:Y:S01]  /*44a0*/  UIADD3 UR6, UP1, UR28, 0xf0, URZ ;  /* 0x000000f01c067890 */ /* 0x000fe2000ff3e03f */
[----:B------:R-:W-:Y:S01]  /*44b0*/  R2UR UR14, R10 ;  /* 0x000000000a0e72ca */ /* 0x000fe200000e0000 */
[----:B------:R-:W-:Y:S01]  /*44c0*/  UIMAD UR5, UR24, UR8, UR5 ;  /* 0x00000008180572a4 */ /* 0x000fe2000f8e0205 */
[----:B------:R-:W-:Y:S01]  /*44d0*/  ISETP.NE.AND P4, PT, R6, R7, PT ;  /* 0x000000070600720c */ /* 0x000fe20003f85270 */
[----:B------:R-:W-:Y:S01]  /*44e0*/  UIADD3 UR28, UP2, UR28, 0x270, URZ ;  /* 0x000002701c1c7890 */ /* 0x000fe2000ff5e03f */
[----:B------:R-:W-:Y:S01]  /*44f0*/  ISETP.NE.AND P5, PT, R8, 0x1c, PT ;  /* 0x0000001c0800780c */ /* 0x000fe20003fa5270 */
[----:B------:R-:W-:Y:S01]  /*4500*/  UIMAD UR20, UR7, UR9, UR20 ;  /* 0x00000009071472a4 */ /* 0x000fe2000f8e0214 */
[----:B------:R-:W-:Y:S01]  /*4510*/  VIADD R7, R10, 0x1 ;  /* 0x000000010a077836 */ /* 0x000fe20000000000 */
[----:B------:R-:W-:Y:S01]  /*4520*/  UIMAD UR21, UR5, UR4, UR21 ;  /* 0x00000004051572a4 */ /* 0x000fe2000f8e0215 */
[----:B------:R-:W-:Y:S01]  /*4530*/  SEL R11, RZ, 0x1, P5 ;  /* 0x00000001ff0b7807 */ /* 0x000fe20002800000 */
[----:B------:R-:W-:Y:S01]  /*4540*/  UIADD3.X UR7, URZ, UR29, URZ, UP1, !UPT ;  /* 0x0000001d3f077290 */ /* 0x000fe20008ffe43f */
[----:B------:R-:W-:Y:S01]  /*4550*/  SEL R8, R8, RZ, P5 ;  /* 0x000000ff08087207 */ /* 0x000fe20002800000 */
[----:B------:R-:W-:Y:S01]  /*4560*/  UPRMT UR4, UR25, 0x5410, URZ ;  /* 0x0000541019047896 */ /* 0x000fe2000800003f */
[----:B------:R-:W-:Y:S01]  /*4570*/  LOP3.LUT R4, R4, R11, RZ, 0x3c, !PT ;  /* 0x0000000b04047212 */ /* 0x000fe200078e3cff */
[----:B------:R-:W-:Y:S01]  /*4580*/  UIADD3 UR8, UR30, 0x1c000, UR23 ;  /* 0x0001c0001e087890 */ /* 0x000fe2000fffe017 */
[----:B------:R-:W-:Y:S01]  /*4590*/  SEL R13, R19, RZ, P3 ;  /* 0x000000ff130d7207 */ /* 0x000fe20001800000 */
[----:B------:R-:W-:Y:S01]  /*45a0*/  UIADD3.X UR29, URZ, UR29, URZ, UP2, !UPT ;  /* 0x0000001d3f1d7290 */ /* 0x000fe200097fe43f */
[----:B------:R-:W-:Y:S01]  /*45b0*/  @P4 IMAD.MOV R7, RZ, RZ, R10 ;  /* 0x000000ffff074224 */ /* 0x000fe200078e020a */
[----:B------:R-:W-:Y:S01]  /*45c0*/  UMOV UR9, UR17 ;  /* 0x0000001100097c82 */ /* 0x000fe20008000000 */
[----:B------:R-:W-:Y:S01]  /*45d0*/  UMOV UR10, UR18 ;  /* 0x00000012000a7c82 */ /* 0x000fe20008000000 */
[----:B------:R-:W-:Y:S01]  /*45e0*/  SEL R11, R6, RZ, P4 ;  /* 0x000000ff060b7207 */ /* 0x000fe20002000000 */
[----:B------:R4:W-:Y:S01]  /*45f0*/  UTMALDG.5D.IM2COL [UR16], [UR6], UR4 ;  /* 0x00000010060073b4 */ /* 0x0009e20008060004 */
[----:B------:R-:W-:-:S03]  /*4600*/  IMAD.MOV.U32 R10, RZ, RZ, R7 ;  /* 0x000000ffff0a7224 */ /* 0x000fc600078e0007 */
[----:B------:R4:W-:Y:S02]  /*4610*/  UTMALDG.5D.MULTICAST [UR8], [UR28], UR31, desc[UR26] ;  /* 0x00001a081c0073b4 */ /* 0x0009e4000802181f */
[----:B----4-:R-:W-:Y:S05]  /*4620*/  @P6 BRA `(.L_x_97) ;  /* 0xfffffff800486947 */ /* 0x010fea000383ffff */
.L_x_93:
[----:B------:R-:W-:Y:S01]  /*4630*/  ISETP.GE.U32.AND P2, PT, R5, 0x1c, PT ;  /* 0x0000001c0500780c */ /* 0x000fe20003f46070 */
[----:B------:R-:W-:Y:S05]  /*4640*/  WARPSYNC.ALL ;  /* 0x0000000000007948 */ /* 0x000fea0003800000 */
[----:B------:R-:W-:-:S07]  /*4650*/  ELECT P1, URZ, PT ;  /* 0x00000000003f782f */ /* 0x000fce0003820000 */
[----:B------:R-:W-:-:S05]  /*4660*/  @P2 SHF.R.U32.HI R6, RZ, 0x2, R5 ;  /* 0x00000002ff062819 */ /* 0x000fca0000011605 */
[----:B------:R-:W-:-:S05]  /*4670*/  @P2 IMAD.WIDE.U32 R6, R6, 0x24924925, RZ ;  /* 0x2492492506062825 */ /* 0x000fca00078e00ff */
[----:B------:R-:W-:-:S04]  /*4680*/  @P2 LOP3.LUT R6, R7, 0x1, RZ, 0xc0, !PT ;  /* 0x0000000107062812 */ /* 0x000fc800078ec0ff */
[----:B------:R-:W-:Y:S01]  /*4690*/  @P2 ISETP.NE.U32.AND P0, PT, R6, 0x1, PT ;  /* 0x000000010600280c */ /* 0x000fe20003f05070 */
[----:B------:R-:W-:-:S12]  /*46a0*/  @!P1 EXIT ;  /* 0x000000000000994d */ /* 0x000fd80003800000 */
[----:B------:R-:W-:Y:S01]  /*46b0*/  LOP3.LUT R2, R2, 0x2, RZ, 0xfc, !PT ;  /* 0x0000000202027812 */ /* 0x000fe200078efcff */
[----:B------:R-:W-:Y:S01]  /*46c0*/  IMAD.MOV.U32 R4, RZ, RZ, 0x1 ;  /* 0x00000001ff047424 */ /* 0x000fe200078e00ff */
[----:B------:R-:W-:Y:S02]  /*46d0*/  @P2 ISETP.NE.U32.AND.EX P0, PT, RZ, RZ, PT, P0 ;  /* 0x000000ffff00220c */ /* 0x000fe40003f05100 */
[----:B------:R-:W-:Y:S02]  /*46e0*/  ISETP.NE.AND P1, PT, R2, 0x3, PT ;  /* 0x000000030200780c */ /* 0x000fe40003f25270 */
[----:B------:R-:W-:-:S11]  /*46f0*/  @P2 SEL R4, RZ, 0x1, !P0 ;  /* 0x00000001ff042807 */ /* 0x000fd60004000000 */
[----:B------:R-:W-:Y:S05]  /*4700*/  @!P1 BRA `(.L_x_98) ;  /* 0x0000000000049947 */ /* 0x000fea0003800000 */
[----:B------:R-:W-:Y:S01]  /*4710*/  BPT.TRAP 0x1 ;  /* 0x000000040000795c */ /* 0x000fe20000300000 */
.L_x_98:
[----:B------:R-:W4:Y:S01]  /*4720*/  S2R R7, SR_CgaCtaId ;  /* 0x0000000000077919 */ /* 0x000f220000008800 */
[----:B------:R-:W-:Y:S02]  /*4730*/  SHF.R.U32.HI R2, RZ, 0x2, R5 ;  /* 0x00000002ff027819 */ /* 0x000fe40000011605 */
[----:B--2--5:R-:W-:-:S03]  /*4740*/  MOV R0, 0x400 ;  /* 0x0000040000007802 */ /* 0x024fc60000000f00 */
[----:B------:R-:W-:-:S04]  /*4750*/  IMAD.WIDE.U32 R2, R2, 0x24924925, RZ ;  /* 0x2492492502027825 */ /* 0x000fc800078e00ff */
[----:B------:R-:W-:Y:S01]  /*4760*/  IMAD R3, R3, -0x1c, R5 ;  /* 0xffffffe403037824 */ /* 0x000fe200078e0205 */
[----:B------:R-:W-:Y:S02]  /*4770*/  SHF.L.U32 R5, R4, 0x1f, RZ ;  /* 0x0000001f04057819 */ /* 0x000fe400000006ff */
[----:B----4-:R-:W-:-:S05]  /*4780*/  LEA R0, R7, R0, 0x18 ;  /* 0x0000000007007211 */ /* 0x010fca00078ec0ff */
[----:B------:R-:W-:-:S04]  /*4790*/  VIADD R0, R0, 0x380e0 ;  /* 0x000380e000007836 */ /* 0x000fc80000000000 */
[----:B------:R-:W-:-:S07]  /*47a0*/  IMAD R2, R3, 0x8, R0 ;  /* 0x0000000803027824 */ /* 0x000fce00078e0200 */
.L_x_99:
[----:B--2---:R2:W4:Y:S02]  /*47b0*/  SYNCS.PHASECHK.TRANS64.TRYWAIT P0, [R2+URZ], R5 ;  /* 0x00000005020075a7 */ /* 0x004524000800017f */
[----:B----4-:R-:W-:Y:S05]  /*47c0*/  @!P0 NANOSLEEP.SYNCS 0x989680 ;  /* 0x009896800000895d */ /* 0x010fea0003900000 */
[----:B------:R-:W4:Y:S02]  /*47d0*/  @!P0 SYNCS.PHASECHK.TRANS64 P0, [R2+URZ], R5 ;  /* 0x00000005020085a7 */ /* 0x000f24000800007f */
[----:B----4-:R-:W-:Y:S05]  /*47e0*/  @!P0 BRA `(.L_x_99) ;  /* 0xfffffffc00f08947 */ /* 0x010fea000383ffff */
[----:B------:R-:W-:-:S05]  /*47f0*/  VIADD R3, R3, 0x1 ;  /* 0x0000000103037836 */ /* 0x000fca0000000000 */
[----:B------:R-:W-:-:S04]  /*4800*/  ISETP.NE.AND P0, PT, R3, 0x1c, PT ;  /* 0x0000001c0300780c */ /* 0x000fc80003f05270 */
[----:B--2---:R-:W-:Y:S02]  /*4810*/  SEL R5, RZ, 0x1, P0 ;  /* 0x00000001ff057807 */ /* 0x004fe40000000000 */
[----:B------:R-:W-:Y:S02]  /*4820*/  SEL R3, R3, RZ, P0 ;  /* 0x000000ff03037207 */ /* 0x000fe40000000000 */
[----:B------:R-:W-:-:S03]  /*4830*/  LOP3.LUT R7, R4, R5, RZ, 0x3c, !PT ;  /* 0x0000000504077212 */ /* 0x000fc600078e3cff */
[----:B------:R-:W-:Y:S01]  /*4840*/  IMAD R2, R3, 0x8, R0 ;  /* 0x0000000803027824 */ /* 0x000fe200078e0200 */
[----:B------:R-:W-:-:S07]  /*4850*/  SHF.L.U32 R5, R7, 0x1f, RZ ;  /* 0x0000001f07057819 */ /* 0x000fce00000006ff */
.L_x_100:
        /* <DEDUP_REMOVED lines=11> */
.L_x_101:
        /* <DEDUP_REMOVED lines=11> */
.L_x_102:
        /* <DEDUP_REMOVED lines=11> */
.L_x_103:
        /* <DEDUP_REMOVED lines=11> */
.L_x_104:
        /* <DEDUP_REMOVED lines=11> */
.L_x_105:
        /* <DEDUP_REMOVED lines=11> */
.L_x_106:
        /* <DEDUP_REMOVED lines=11> */
.L_x_107:
        /* <DEDUP_REMOVED lines=11> */
.L_x_108:
        /* <DEDUP_REMOVED lines=11> */
.L_x_109:
        /* <DEDUP_REMOVED lines=11> */
.L_x_110:
        /* <DEDUP_REMOVED lines=11> */
.L_x_111:
        /* <DEDUP_REMOVED lines=11> */
.L_x_112:
        /* <DEDUP_REMOVED lines=11> */
.L_x_113:
        /* <DEDUP_REMOVED lines=11> */
.L_x_114:
        /* <DEDUP_REMOVED lines=11> */
.L_x_115:
        /* <DEDUP_REMOVED lines=11> */
.L_x_116:
        /* <DEDUP_REMOVED lines=11> */
.L_x_117:
        /* <DEDUP_REMOVED lines=11> */
.L_x_118:
        /* <DEDUP_REMOVED lines=11> */
.L_x_119:
        /* <DEDUP_REMOVED lines=11> */
.L_x_120:
        /* <DEDUP_REMOVED lines=11> */
.L_x_121:
        /* <DEDUP_REMOVED lines=11> */
.L_x_122:
        /* <DEDUP_REMOVED lines=11> */
.L_x_123:
        /* <DEDUP_REMOVED lines=11> */
.L_x_124:
        /* <DEDUP_REMOVED lines=11> */
.L_x_125:
        /* <DEDUP_REMOVED lines=11> */
.L_x_126:
[----:B--2---:R2:W4:Y:S02]  /*5a40*/  SYNCS.PHASECHK.TRANS64.TRYWAIT P0, [R3+URZ], R0 ;  /* 0x00000000030075a7 */ /* 0x004524000800017f */
[----:B----4-:R-:W-:Y:S05]  /*5a50*/  @!P0 NANOSLEEP.SYNCS 0x989680 ;  /* 0x009896800000895d */ /* 0x010fea0003900000 */
[----:B------:R-:W4:Y:S02]  /*5a60*/  @!P0 SYNCS.PHASECHK.TRANS64 P0, [R3+URZ], R0 ;  /* 0x00000000030085a7 */ /* 0x000f24000800007f */
[----:B----4-:R-:W-:Y:S05]  /*5a70*/  @P0 EXIT ;  /* 0x000000000000094d */ /* 0x010fea0003800000 */
[----:B------:R-:W-:Y:S05]  /*5a80*/  BRA `(.L_x_126) ;  /* 0xfffffffc00ec7947 */ /* 0x000fea000383ffff */
.L_x_127:
[----:B------:R-:W-:-:S00]  /*5a90*/  BRA `(.L_x_127) ;  /* 0xfffffffc00fc7947 */ /* 0x000fc0000383ffff */
[----:B------:R-:W-:-:S00]  /*5aa0*/  NOP ;  /* 0x0000000000007918 */ /* 0x000fc00000000000 */
        /* <DEDUP_REMOVED lines=13> */
.L_x_128:


//--------------------- .nv.shared._ZN7cutlass13device_kernelINS_4conv6kernel13ConvUniversalINS1_16ConvProblemShapeILNS1_8OperatorE0ELi3EEENS1_10collective14CollectiveConvINS1_46MainloopSm90TmaGmmaWarpSpecializedImplicitGemmILS5_0ELi28ELi3EN4cute5tupleIJNSA_1CILi2EEENSC_ILi1EEESE_EEENS1_36KernelImplicitTmaWarpSpecializedSm90ELi1EEENSB_IJNSC_ILi64EEESI_NSB_IJSI_EEEEEENS_12float_e4m3_tESL_NSA_8TiledMMAINSA_8MMA_AtomIJNSA_4SM904GMMA30MMA_64x64x32_F32E4M3E4M3_SS_TNILNSP_7ScaleInE1ELSR_1EEEEEENSA_6LayoutINSB_IJSE_SE_SE_EEENSB_IJNSC_ILi0EEESW_SW_EEEEENSB_IJNSA_10UnderscoreESZ_SZ_EEEEENS7_6detail26Sm90ImplicitGemmTileTraitsINSA_20SM90_TMA_LOAD_IM2COLENSA_14ComposedLayoutINSA_7SwizzleILi2ELi4ELi3EEENSA_18smem_ptr_flag_bitsILi8EEENSU_INSB_IJNSB_IJNSC_ILi8EEES1A_EEENSB_IJSI_SE_EEENSB_IJSE_NSC_ILi28EEEEEEEEENSB_IJNSB_IJSI_NSC_ILi512EEEEEENSB_IJSE_SW_EEENSB_IJSW_NSC_ILi4096EEEEEEEEEEEEEvEENS13_INSA_23SM90_TMA_LOAD_MULTICASTES1N_vEEEENS_8epilogue10collective6detail29Sm90TmaWarpSpecializedAdapterINS1T_15DefaultEpilogueISL_NSB_IJNSB_IJllllEEESE_SW_EEES1Y_NS1S_6thread17LinearCombinationISL_Li1EffLNS1Z_9ScaleType4KindE0ELNS_15FloatRoundStyleE2ESL_EENS_4gemm15EpilogueDefaultEEEEEvvEEEEvNT_6ParamsE --------------------------
	.section	.nv.shared._ZN7cutlass13device_kernelINS_4conv6kernel13ConvUniversalINS1_16ConvProblemShapeILNS1_8OperatorE0ELi3EEENS1_10collective14CollectiveConvINS1_46MainloopSm90TmaGmmaWarpSpecializedImplicitGemmILS5_0ELi28ELi3EN4cute5tupleIJNSA_1CILi2EEENSC_ILi1EEESE_EEENS1_36KernelImplicitTmaWarpSpecializedSm90ELi1EEENSB_IJNSC_ILi64EEESI_NSB_IJSI_EEEEEENS_12float_e4m3_tESL_NSA_8TiledMMAINSA_8MMA_AtomIJNSA_4SM904GMMA30MMA_64x64x32_F32E4M3E4M3_SS_TNILNSP_7ScaleInE1ELSR_1EEEEEENSA_6LayoutINSB_IJSE_SE_SE_EEENSB_IJNSC_ILi0EEESW_SW_EEEEENSB_IJNSA_10UnderscoreESZ_SZ_EEEEENS7_6detail26Sm90ImplicitGemmTileTraitsINSA_20SM90_TMA_LOAD_IM2COLENSA_14ComposedLayoutINSA_7SwizzleILi2ELi4ELi3EEENSA_18smem_ptr_flag_bitsILi8EEENSU_INSB_IJNSB_IJNSC_ILi8EEES1A_EEENSB_IJSI_SE_EEENSB_IJSE_NSC_ILi28EEEEEEEEENSB_IJNSB_IJSI_NSC_ILi512EEEEEENSB_IJSE_SW_EEENSB_IJSW_NSC_ILi4096EEEEEEEEEEEEEvEENS13_INSA_23SM90_TMA_LOAD_MULTICASTES1N_vEEEENS_8epilogue10collective6detail29Sm90TmaWarpSpecializedAdapterINS1T_15DefaultEpilogueISL_NSB_IJNSB_IJllllEEESE_SW_EEES1Y_NS1S_6thread17LinearCombinationISL_Li1EffLNS1Z_9ScaleType4KindE0ELNS_15FloatRoundStyleE2ESL_EENS_4gemm15EpilogueDefaultEEEEEvvEEEEvNT_6ParamsE,"aw",@nobits
	.sectionflags	@""
	.align	16
	.zero		1024


//--------------------- .nv.shared.reserved.0     --------------------------
	.section	.nv.shared.reserved.0,"aw",@nobits
	.weak		__nv_reservedSMEM_offset_0_alias
	.size		__nv_reservedSMEM_offset_0_alias, 0, 0
	.other		__nv_reservedSMEM_offset_0_alias,@"STO_CUDA_RESERVED_SHARED STV_DEFAULT"
__nv_reservedSMEM_offset_0_alias:
	.zero		0


//--------------------- .nv.global                --------------------------
	.section	.nv.global,"aw",@nobits
.nv.global:
	.type		_ZN39_INTERNAL_5c28875a_4_k_cu_678ec710_29144cute1_E,@object
	.size		_ZN39_INTERNAL_5c28875a_4_k_cu_678ec710_29144cute1_E,(_ZN39_INTERNAL_5c28875a_4_k_cu_678ec710_29144cuda3std3__45__cpo6cbeginE - _ZN39_INTERNAL_5c28875a_4_k_cu_678ec710_29144cute1_E)
_ZN39_INTERNAL_5c28875a_4_k_cu_678ec710_29144cute1_E:
	.zero		1
	.type		_ZN39_INTERNAL_5c28875a_4_k_cu_678ec710_29144cuda3std3__45__cpo6cbeginE,@object
	.size		_ZN39_INTERNAL_5c28875a_4_k_cu_678ec710_29144cuda3std3__45__cpo6cbeginE,(_ZN39_INTERNAL_5c28875a_4_k_cu_678ec710_29144cuda3std3__48in_placeE - _ZN39_INTERNAL_5c28875a_4_k_cu_678ec710_29144cuda3std3__45__cpo6cbeginE)
_ZN39_INTERNAL_5c28875a_4_k_cu_678ec710_29144cuda3std3__45__cpo6cbeginE:
	.zero		1
	.type		_ZN39_INTERNAL_5c28875a_4_k_cu_678ec710_29144cuda3std3__48in_placeE,@object
	.size		_ZN39_INTERNAL_5c28875a_4_k_cu_678ec710_29144cuda3std3__48in_placeE,(_ZN39_INTERNAL_5c28875a_4_k_cu_678ec710_29144cuda3std6ranges3__45__cpo9iter_moveE - _ZN39_INTERNAL_5c28875a_4_k_cu_678ec710_29144cuda3std3__48in_placeE)
_ZN39_INTERNAL_5c28875a_4_k_cu_678ec710_29144cuda3std3__48in_placeE:
	.zero		1
	.type		_ZN39_INTERNAL_5c28875a_4_k_cu_678ec710_29144cuda3std6ranges3__45__cpo9iter_moveE,@object
	.size		_ZN39_INTERNAL_5c28875a_4_k_cu_678ec710_29144cuda3std6ranges3__45__cpo9iter_moveE,(_ZN39_INTERNAL_5c28875a_4_k_cu_678ec710_29144cuda3std3__45__cpo5beginE - _ZN39_INTERNAL_5c28875a_4_k_cu_678ec710_29144cuda3std6ranges3__45__cpo9iter_moveE)
_ZN39_INTERNAL_5c28875a_4_k_cu_678ec710_29144cuda3std6ranges3__45__cpo9iter_moveE:
	.zero		1
	.type		_ZN39_INTERNAL_5c28875a_4_k_cu_678ec710_29144cuda3std3__45__cpo5beginE,@object
	.size		_ZN39_INTERNAL_5c28875a_4_k_cu_678ec710_29144cuda3std3__45__cpo5beginE,(_ZN39_INTERNAL_5c28875a_4_k_cu_678ec710_29144cuda3std3__441_GLOBAL__N__5c28875a_4_k_cu_678ec710_29146ignoreE - _ZN39_INTERNAL_5c28875a_4_k_cu_678ec710_29144cuda3std3__45__cpo5beginE)
_ZN39_INTERNAL_5c28875a_4_k_cu_678ec710_29144cuda3std3__45__cpo5beginE:
	.zero		1
	.type		_ZN39_INTERNAL_5c28875a_4_k_cu_678ec710_29144cuda3std3__441_GLOBAL__N__5c28875a_4_k_cu_678ec710_29146ignoreE,@object
	.size		_ZN39_INTERNAL_5c28875a_4_k_cu_678ec710_29144cuda3std3__441_GLOBAL__N__5c28875a_4_k_cu_678ec710_29146ignoreE,(_ZN39_INTERNAL_5c28875a_4_k_cu_678ec710_29144cute7productE - _ZN39_INTERNAL_5c28875a_4_k_cu_678ec710_29144cuda3std3__441_GLOBAL__N__5c28875a_4_k_cu_678ec710_29146ignoreE)
_ZN39_INTERNAL_5c28875a_4_k_cu_678ec710_29144cuda3std3__441_GLOBAL__N__5c28875a_4_k_cu_678ec710_29146ignoreE:
	.zero		1
	.type		_ZN39_INTERNAL_5c28875a_4_k_cu_678ec710_29144cute7productE,@object
	.size		_ZN39_INTERNAL_5c28875a_4_k_cu_678ec710_29144cute7productE,(_ZN39_INTERNAL_5c28875a_4_k_cu_678ec710_29144cuda3std3__45__cpo3endE - _ZN39_INTERNAL_5c28875a_4_k_cu_678ec710_29144cute7productE)
_ZN39_INTERNAL_5c28875a_4_k_cu_678ec710_29144cute7productE:
	.zero		1
	.type		_ZN39_INTERNAL_5c28875a_4_k_cu_678ec710_29144cuda3std3__45__cpo3endE,@object
	.size		_ZN39_INTERNAL_5c28875a_4_k_cu_678ec710_29144cuda3std3__45__cpo3endE,(_ZN39_INTERNAL_5c28875a_4_k_cu_678ec710_29144cuda3std3__419piecewise_constructE - _ZN39_INTERNAL_5c28875a_4_k_cu_678ec710_29144cuda3std3__45__cpo3endE)
_ZN39_INTERNAL_5c28875a_4_k_cu_678ec710_29144cuda3std3__45__cpo3endE:
	.zero		1
	.type		_ZN39_INTERNAL_5c28875a_4_k_cu_678ec710_29144cuda3std3__419piecewise_constructE,@object
	.size		_ZN39_INTERNAL_5c28875a_4_k_cu_678ec710_29144cuda3std3__419piecewise_constructE,(_ZN39_INTERNAL_5c28875a_4_k_cu_678ec710_29144cuda3std3__45__cpo4cendE - _ZN39_INTERNAL_5c28875a_4_k_cu_678ec710_29144cuda3std3__419piecewise_constructE)
_ZN39_INTERNAL_5c28875a_4_k_cu_678ec710_29144cuda3std3__419piecewise_constructE:
	.zero		1
	.type		_ZN39_INTERNAL_5c28875a_4_k_cu_678ec710_29144cuda3std3__45__cpo4cendE,@object
	.size		_ZN39_INTERNAL_5c28875a_4_k_cu_678ec710_29144cuda3std3__45__cpo4cendE,(_ZN39_INTERNAL_5c28875a_4_k_cu_678ec710_29144cuda3std6ranges3__45__cpo4swapE - _ZN39_INTERNAL_5c28875a_4_k_cu_678ec710_29144cuda3std3__45__cpo4cendE)
_ZN39_INTERNAL_5c28875a_4_k_cu_678ec710_29144cuda3std3__45__cpo4cendE:
	.zero		1
	.type		_ZN39_INTERNAL_5c28875a_4_k_cu_678ec710_29144cuda3std6ranges3__45__cpo4swapE,@object
	.size		_ZN39_INTERNAL_5c28875a_4_k_cu_678ec710_29144cuda3std6ranges3__45__cpo4swapE,(.L_7 - _ZN39_INTERNAL_5c28875a_4_k_cu_678ec710_29144cuda3std6ranges3__45__cpo4swapE)
_ZN39_INTERNAL_5c28875a_4_k_cu_678ec710_29144cuda3std6ranges3__45__cpo4swapE:
	.zero		1
.L_7:


//--------------------- .nv.constant0._ZN7cutlass13device_kernelINS_4conv6kernel13ConvUniversalINS1_16ConvProblemShapeILNS1_8OperatorE0ELi3EEENS1_10collective14CollectiveConvINS1_46MainloopSm90TmaGmmaWarpSpecializedImplicitGemmILS5_0ELi28ELi3EN4cute5tupleIJNSA_1CILi2EEENSC_ILi1EEESE_EEENS1_36KernelImplicitTmaWarpSpecializedSm90ELi1EEENSB_IJNSC_ILi64EEESI_NSB_IJSI_EEEEEENS_12float_e4m3_tESL_NSA_8TiledMMAINSA_8MMA_AtomIJNSA_4SM904GMMA30MMA_64x64x32_F32E4M3E4M3_SS_TNILNSP_7ScaleInE1ELSR_1EEEEEENSA_6LayoutINSB_IJSE_SE_SE_EEENSB_IJNSC_ILi0EEESW_SW_EEEEENSB_IJNSA_10UnderscoreESZ_SZ_EEEEENS7_6detail26Sm90ImplicitGemmTileTraitsINSA_20SM90_TMA_LOAD_IM2COLENSA_14ComposedLayoutINSA_7SwizzleILi2ELi4ELi3EEENSA_18smem_ptr_flag_bitsILi8EEENSU_INSB_IJNSB_IJNSC_ILi8EEES1A_EEENSB_IJSI_SE_EEENSB_IJSE_NSC_ILi28EEEEEEEEENSB_IJNSB_IJSI_NSC_ILi512EEEEEENSB_IJSE_SW_EEENSB_IJSW_NSC_ILi4096EEEEEEEEEEEEEvEENS13_INSA_23SM90_TMA_LOAD_MULTICASTES1N_vEEEENS_8epilogue10collective6detail29Sm90TmaWarpSpecializedAdapterINS1T_15DefaultEpilogueISL_NSB_IJNSB_IJllllEEESE_SW_EEES1Y_NS1S_6thread17LinearCombinationISL_Li1EffLNS1Z_9ScaleType4KindE0ELNS_15FloatRoundStyleE2ESL_EENS_4gemm15EpilogueDefaultEEEEEvvEEEEvNT_6ParamsE --------------------------
	.section	.nv.constant0._ZN7cutlass13device_kernelINS_4conv6kernel13ConvUniversalINS1_16ConvProblemShapeILNS1_8OperatorE0ELi3EEENS1_10collective14CollectiveConvINS1_46MainloopSm90TmaGmmaWarpSpecializedImplicitGemmILS5_0ELi28ELi3EN4cute5tupleIJNSA_1CILi2EEENSC_ILi1EEESE_EEENS1_36KernelImplicitTmaWarpSpecializedSm90ELi1EEENSB_IJNSC_ILi64EEESI_NSB_IJSI_EEEEEENS_12float_e4m3_tESL_NSA_8TiledMMAINSA_8MMA_AtomIJNSA_4SM904GMMA30MMA_64x64x32_F32E4M3E4M3_SS_TNILNSP_7ScaleInE1ELSR_1EEEEEENSA_6LayoutINSB_IJSE_SE_SE_EEENSB_IJNSC_ILi0EEESW_SW_EEEEENSB_IJNSA_10UnderscoreESZ_SZ_EEEEENS7_6detail26Sm90ImplicitGemmTileTraitsINSA_20SM90_TMA_LOAD_IM2COLENSA_14ComposedLayoutINSA_7SwizzleILi2ELi4ELi3EEENSA_18smem_ptr_flag_bitsILi8EEENSU_INSB_IJNSB_IJNSC_ILi8EEES1A_EEENSB_IJSI_SE_EEENSB_IJSE_NSC_ILi28EEEEEEEEENSB_IJNSB_IJSI_NSC_ILi512EEEEEENSB_IJSE_SW_EEENSB_IJSW_NSC_ILi4096EEEEEEEEEEEEEvEENS13_INSA_23SM90_TMA_LOAD_MULTICASTES1N_vEEEENS_8epilogue10collective6detail29Sm90TmaWarpSpecializedAdapterINS1T_15DefaultEpilogueISL_NSB_IJNSB_IJllllEEESE_SW_EEES1Y_NS1S_6thread17LinearCombinationISL_Li1EffLNS1Z_9ScaleType4KindE0ELNS_15FloatRoundStyleE2ESL_EENS_4gemm15EpilogueDefaultEEEEEvvEEEEvNT_6ParamsE,"a",@progbits
	.sectionflags	@""
	.align	4
.nv.constant0._ZN7cutlass13device_kernelINS_4conv6kernel13ConvUniversalINS1_16ConvProblemShapeILNS1_8OperatorE0ELi3EEENS1_10collective14CollectiveConvINS1_46MainloopSm90TmaGmmaWarpSpecializedImplicitGemmILS5_0ELi28ELi3EN4cute5tupleIJNSA_1CILi2EEENSC_ILi1EEESE_EEENS1_36KernelImplicitTmaWarpSpecializedSm90ELi1EEENSB_IJNSC_ILi64EEESI_NSB_IJSI_EEEEEENS_12float_e4m3_tESL_NSA_8TiledMMAINSA_8MMA_AtomIJNSA_4SM904GMMA30MMA_64x64x32_F32E4M3E4M3_SS_TNILNSP_7ScaleInE1ELSR_1EEEEEENSA_6LayoutINSB_IJSE_SE_SE_EEENSB_IJNSC_ILi0EEESW_SW_EEEEENSB_IJNSA_10UnderscoreESZ_SZ_EEEEENS7_6detail26Sm90ImplicitGemmTileTraitsINSA_20SM90_TMA_LOAD_IM2COLENSA_14ComposedLayoutINSA_7SwizzleILi2ELi4ELi3EEENSA_18smem_ptr_flag_bitsILi8EEENSU_INSB_IJNSB_IJNSC_ILi8EEES1A_EEENSB_IJSI_SE_EEENSB_IJSE_NSC_ILi28EEEEEEEEENSB_IJNSB_IJSI_NSC_ILi512EEEEEENSB_IJSE_SW_EEENSB_IJSW_NSC_ILi4096EEEEEEEEEEEEEvEENS13_INSA_23SM90_TMA_LOAD_MULTICASTES1N_vEEEENS_8epilogue10collective6detail29Sm90TmaWarpSpecializedAdapterINS1T_15DefaultEpilogueISL_NSB_IJNSB_IJllllEEESE_SW_EEES1Y_NS1S_6thread17LinearCombinationISL_Li1EffLNS1Z_9ScaleType4KindE0ELNS_15FloatRoundStyleE2ESL_EENS_4gemm15EpilogueDefaultEEEEEvvEEEEvNT_6ParamsE:
	.zero		1664


//--------------------- SYMBOLS --------------------------

	.type		.nv.reservedSmem.offset0,@object
	.size		.nv.reservedSmem.offset0,0x4
